def matmul_kernel(
    a_ptr,
    b_ptr,
    c_ptr,
    M,
    N,
    K,
    stride_am,
    stride_ak,
    stride_bk,
    stride_bn,
    stride_cm,
    stride_cn,
    BLOCK_M: tl.constexpr,
    BLOCK_N: tl.constexpr,
    BLOCK_K: tl.constexpr,
    GROUP_M: tl.constexpr,
):
    pid = tl.program_id(axis=0)
    num_pid_m = tl.cdiv(M, BLOCK_M)
    num_pid_n = tl.cdiv(N, BLOCK_N)
    num_pid_in_group = GROUP_M * num_pid_n
    group_id = pid // num_pid_in_group
    first_pid_m = group_id * GROUP_M
    group_size_m = min(num_pid_m - first_pid_m, GROUP_M)
    pid_m = first_pid_m + ((pid % num_pid_in_group) % group_size_m)
    pid_n = (pid % num_pid_in_group) // group_size_m

    offs_am = (pid_m * BLOCK_M + tl.arange(0, BLOCK_M)) % M
    offs_bn = (pid_n * BLOCK_N + tl.arange(0, BLOCK_N)) % N
    offs_k = tl.arange(0, BLOCK_K)
    a_ptrs = a_ptr + offs_am[:, None] * stride_am + offs_k[None, :] * stride_ak
    b_ptrs = b_ptr + offs_k[:, None] * stride_bk + offs_bn[None, :] * stride_bn

    acc = tl.zeros((BLOCK_M, BLOCK_N), dtype=tl.float32)
    for kk in range(0, tl.cdiv(K, BLOCK_K)):
        a = tl.load(a_ptrs, mask=offs_k[None, :] < K - kk * BLOCK_K, other=0.0)
        b = tl.load(b_ptrs, mask=offs_k[:, None] < K - kk * BLOCK_K, other=0.0)
        acc = tl.dot(a, b, acc)
        a_ptrs += BLOCK_K * stride_ak
        b_ptrs += BLOCK_K * stride_bk

    c = acc.to(c_ptr.dtype.element_ty)
    offs_cm = pid_m * BLOCK_M + tl.arange(0, BLOCK_M)
    offs_cn = pid_n * BLOCK_N + tl.arange(0, BLOCK_N)
    c_ptrs = c_ptr + offs_cm[:, None] * stride_cm + offs_cn[None, :] * stride_cn
    mask = (offs_cm[:, None] < M) & (offs_cn[None, :] < N)
    tl.store(c_ptrs, c, mask=mask)

# config = {"BLOCK_K": 32, "BLOCK_M": 256, "BLOCK_N": 128, "GROUP_M": 8, "arch": "sm_90", "dtype": "fp8e5m2", "num_ctas": 1, "num_stages": 3, "num_warps": 8}
# arch = sm_90


// ===== COMPILED SASS (sm_90a) =====

	.target	sm_90a

	.elftype	@"ET_EXEC"


//--------------------- .note.nv.tkinfo           --------------------------
	.section	.note.nv.tkinfo,"",@"SHT_NOTE"
	.sectionflags	@"SHF_NOTE_NV_TKINFO"
	.tkinfo
        /*0018*/ 	.word	0x00000002
        /*0030*/ 	.string	""
        /*0030*/ 	.string	"ptxas"
        /*0030*/ 	.string	"Cuda compilation tools, release 13.0, V13.0.88"
        /*0030*/ 	.string	"Build cuda_13.0.r13.0/compiler.36424714_0"
        /*0030*/ 	.string	"-v  -suppress-debug-info  -lineinfo  -arch sm_90a "



//--------------------- .note.nv.cuinfo           --------------------------
	.section	.note.nv.cuinfo,"",@"SHT_NOTE"
	.sectionflags	@"SHF_NOTE_NV_CUINFO"
        /*0018*/ 	.short	0x0002
        /*001a*/ 	.short	0x005a
        /*001c*/ 	.short	0x0082
	.zero		2


//--------------------- .nv.info                  --------------------------
	.section	.nv.info,"",@"SHT_CUDA_INFO"
	.align	4


	//----- nvinfo : EIATTR_REGCOUNT
	.align		4
        /*0000*/ 	.byte	0x04, 0x2f
        /*0002*/ 	.short	(.L_1 - .L_0)
	.align		4
.L_0:
        /*0004*/ 	.word	index@(matmul_kernel)
        /*0008*/ 	.word	0x000000ff


	//----- nvinfo : EIATTR_FRAME_SIZE
	.align		4
.L_1:
        /*000c*/ 	.byte	0x04, 0x11
        /*000e*/ 	.short	(.L_3 - .L_2)
	.align		4
.L_2:
        /*0010*/ 	.word	index@(matmul_kernel)
        /*0014*/ 	.word	0x00000000


	//----- nvinfo : EIATTR_MIN_STACK_SIZE
	.align		4
.L_3:
        /*0018*/ 	.byte	0x04, 0x12
        /*001a*/ 	.short	(.L_5 - .L_4)
	.align		4
.L_4:
        /*001c*/ 	.word	index@(matmul_kernel)
        /*0020*/ 	.word	0x00000000
.L_5:


//--------------------- .nv.compat                --------------------------
	.section	.nv.compat,"",@"SHT_CUDA_COMPAT_INFO"
	.align	4
        /*0000*/ 	.byte	0x02, 0x09, 0x01, 0x00, 0x02, 0x02, 0x04, 0x00, 0x02, 0x05, 0x05, 0x00, 0x03, 0x07, 0x01, 0x01
        /*0010*/ 	.byte	0x02, 0x03, 0x00, 0x00, 0x02, 0x06, 0x01, 0x00, 0x04, 0x0b, 0x08, 0x00, 0x00, 0x00, 0x00, 0x00
        /*0020*/ 	.byte	0x00, 0x00, 0x00, 0x00


//--------------------- .nv.info.matmul_kernel    --------------------------
	.section	.nv.info.matmul_kernel,"",@"SHT_CUDA_INFO"
	.sectionflags	@""
	.align	4


	//----- nvinfo : EIATTR_CUDA_API_VERSION
	.align		4
        /*0000*/ 	.byte	0x04, 0x37
        /*0002*/ 	.short	(.L_7 - .L_6)
.L_6:
        /*0004*/ 	.word	0x00000082


	//----- nvinfo : EIATTR_KPARAM_INFO
	.align		4
.L_7:
        /*0008*/ 	.byte	0x04, 0x17
        /*000a*/ 	.short	(.L_9 - .L_8)
.L_8:
        /*000c*/ 	.word	0x00000000
        /*0010*/ 	.short	0x000d
        /*0012*/ 	.short	0x0048
        /*0014*/ 	.byte	0x00, 0xf4, 0x21, 0x00


	//----- nvinfo : EIATTR_KPARAM_INFO
	.align		4
.L_9:
        /*0018*/ 	.byte	0x04, 0x17
        /*001a*/ 	.short	(.L_11 - .L_10)
.L_10:
        /*001c*/ 	.word	0x00000000
        /*0020*/ 	.short	0x000c
        /*0022*/ 	.short	0x0040
        /*0024*/ 	.byte	0x00, 0xf4, 0x21, 0x00


	//----- nvinfo : EIATTR_KPARAM_INFO
	.align		4
.L_11:
        /*0028*/ 	.byte	0x04, 0x17
        /*002a*/ 	.short	(.L_13 - .L_12)
.L_12:
        /*002c*/ 	.word	0x00000000
        /*0030*/ 	.short	0x000b
        /*0032*/ 	.short	0x0038
        /*0034*/ 	.byte	0x00, 0xf0, 0x11, 0x00


	//----- nvinfo : EIATTR_KPARAM_INFO
	.align		4
.L_13:
        /*0038*/ 	.byte	0x04, 0x17
        /*003a*/ 	.short	(.L_15 - .L_14)
.L_14:
        /*003c*/ 	.word	0x00000000
        /*0040*/ 	.short	0x000a
        /*0042*/ 	.short	0x0034
        /*0044*/ 	.byte	0x00, 0xf0, 0x11, 0x00


	//----- nvinfo : EIATTR_KPARAM_INFO
	.align		4
.L_15:
        /*0048*/ 	.byte	0x04, 0x17
        /*004a*/ 	.short	(.L_17 - .L_16)
.L_16:
        /*004c*/ 	.word	0x00000000
        /*0050*/ 	.short	0x0009
        /*0052*/ 	.short	0x0030
        /*0054*/ 	.byte	0x00, 0xf0, 0x11, 0x00


	//----- nvinfo : EIATTR_KPARAM_INFO
	.align		4
.L_17:
        /*0058*/ 	.byte	0x04, 0x17
        /*005a*/ 	.short	(.L_19 - .L_18)
.L_18:
        /*005c*/ 	.word	0x00000000
        /*0060*/ 	.short	0x0008
        /*0062*/ 	.short	0x002c
        /*0064*/ 	.byte	0x00, 0xf0, 0x11, 0x00


	//----- nvinfo : EIATTR_KPARAM_INFO
	.align		4
.L_19:
        /*0068*/ 	.byte	0x04, 0x17
        /*006a*/ 	.short	(.L_21 - .L_20)
.L_20:
        /*006c*/ 	.word	0x00000000
        /*0070*/ 	.short	0x0007
        /*0072*/ 	.short	0x0028
        /*0074*/ 	.byte	0x00, 0xf0, 0x11, 0x00


	//----- nvinfo : EIATTR_KPARAM_INFO
	.align		4
.L_21:
        /*0078*/ 	.byte	0x04, 0x17
        /*007a*/ 	.short	(.L_23 - .L_22)
.L_22:
        /*007c*/ 	.word	0x00000000
        /*0080*/ 	.short	0x0006
        /*0082*/ 	.short	0x0024
        /*0084*/ 	.byte	0x00, 0xf0, 0x11, 0x00


	//----- nvinfo : EIATTR_KPARAM_INFO
	.align		4
.L_23:
        /*0088*/ 	.byte	0x04, 0x17
        /*008a*/ 	.short	(.L_25 - .L_24)
.L_24:
        /*008c*/ 	.word	0x00000000
        /*0090*/ 	.short	0x0005
        /*0092*/ 	.short	0x0020
        /*0094*/ 	.byte	0x00, 0xf0, 0x11, 0x00


	//----- nvinfo : EIATTR_KPARAM_INFO
	.align		4
.L_25:
        /*0098*/ 	.byte	0x04, 0x17
        /*009a*/ 	.short	(.L_27 - .L_26)
.L_26:
        /*009c*/ 	.word	0x00000000
        /*00a0*/ 	.short	0x0004
        /*00a2*/ 	.short	0x001c
        /*00a4*/ 	.byte	0x00, 0xf0, 0x11, 0x00


	//----- nvinfo : EIATTR_KPARAM_INFO
	.align		4
.L_27:
        /*00a8*/ 	.byte	0x04, 0x17
        /*00aa*/ 	.short	(.L_29 - .L_28)
.L_28:
        /*00ac*/ 	.word	0x00000000
        /*00b0*/ 	.short	0x0003
        /*00b2*/ 	.short	0x0018
        /*00b4*/ 	.byte	0x00, 0xf0, 0x11, 0x00


	//----- nvinfo : EIATTR_KPARAM_INFO
	.align		4
.L_29:
        /*00b8*/ 	.byte	0x04, 0x17
        /*00ba*/ 	.short	(.L_31 - .L_30)
.L_30:
        /*00bc*/ 	.word	0x00000000
        /*00c0*/ 	.short	0x0002
        /*00c2*/ 	.short	0x0010
        /*00c4*/ 	.byte	0x00, 0xf4, 0x21, 0x00


	//----- nvinfo : EIATTR_KPARAM_INFO
	.align		4
.L_31:
        /*00c8*/ 	.byte	0x04, 0x17
        /*00ca*/ 	.short	(.L_33 - .L_32)
.L_32:
        /*00cc*/ 	.word	0x00000000
        /*00d0*/ 	.short	0x0001
        /*00d2*/ 	.short	0x0008
        /*00d4*/ 	.byte	0x00, 0xf4, 0x21, 0x00


	//----- nvinfo : EIATTR_KPARAM_INFO
	.align		4
.L_33:
        /*00d8*/ 	.byte	0x04, 0x17
        /*00da*/ 	.short	(.L_35 - .L_34)
.L_34:
        /*00dc*/ 	.word	0x00000000
        /*00e0*/ 	.short	0x0000
        /*00e2*/ 	.short	0x0000
        /*00e4*/ 	.byte	0x00, 0xf4, 0x21, 0x00


	//----- nvinfo : EIATTR_SPARSE_MMA_MASK
	.align		4
.L_35:
        /*00e8*/ 	.byte	0x03, 0x50
        /*00ea*/ 	.short	0x0000


	//----- nvinfo : EIATTR_MAXREG_COUNT
	.align		4
        /*00ec*/ 	.byte	0x03, 0x1b
        /*00ee*/ 	.short	0x00ff


	//----- nvinfo : EIATTR_NUM_BARRIERS
	.align		4
        /*00f0*/ 	.byte	0x02, 0x4c
        /*00f2*/ 	.byte	0x01
	.zero		1


	//----- nvinfo : EIATTR_MERCURY_ISA_VERSION
	.align		4
        /*00f4*/ 	.byte	0x03, 0x5f
        /*00f6*/ 	.short	0x0101


	//----- nvinfo : EIATTR_EXIT_INSTR_OFFSETS
	.align		4
        /*00f8*/ 	.byte	0x04, 0x1c
        /*00fa*/ 	.short	(.L_37 - .L_36)


	//   ....[0]....
.L_36:
        /*00fc*/ 	.word	0x00008570


	//   ....[1]....
        /*0100*/ 	.word	0x00008590


	//----- nvinfo : EIATTR_REQNTID
	.align		4
.L_37:
        /*0104*/ 	.byte	0x04, 0x10
        /*0106*/ 	.short	(.L_39 - .L_38)
.L_38:
        /*0108*/ 	.word	0x00000100
        /*010c*/ 	.word	0x00000001
        /*0110*/ 	.word	0x00000001


	//----- nvinfo : EIATTR_CBANK_PARAM_SIZE
	.align		4
.L_39:
        /*0114*/ 	.byte	0x03, 0x19
        /*0116*/ 	.short	0x0050


	//----- nvinfo : EIATTR_PARAM_CBANK
	.align		4
        /*0118*/ 	.byte	0x04, 0x0a
        /*011a*/ 	.short	(.L_41 - .L_40)
	.align		4
.L_40:
        /*011c*/ 	.word	index@(.nv.constant0.matmul_kernel)
        /*0120*/ 	.short	0x0210
        /*0122*/ 	.short	0x0050


	//----- nvinfo : EIATTR_SW_WAR
	.align		4
.L_41:
        /*0124*/ 	.byte	0x04, 0x36
        /*0126*/ 	.short	(.L_43 - .L_42)
.L_42:
        /*0128*/ 	.word	0x00000008
.L_43:


//--------------------- .nv.callgraph             --------------------------
	.section	.nv.callgraph,"",@"SHT_CUDA_CALLGRAPH"
	.align	4
	.sectionentsize	8
	.align		4
        /*0000*/ 	.word	0x00000000
	.align		4
        /*0004*/ 	.word	0xffffffff
	.align		4
        /*0008*/ 	.word	0x00000000
	.align		4
        /*000c*/ 	.word	0xfffffffe
	.align		4
        /*0010*/ 	.word	0x00000000
	.align		4
        /*0014*/ 	.word	0xfffffffd
	.align		4
        /*0018*/ 	.word	0x00000000
	.align		4
        /*001c*/ 	.word	0xfffffffc


//--------------------- .text.matmul_kernel       --------------------------
	.section	.text.matmul_kernel,"ax",@progbits
	.align	128
        .global         matmul_kernel
        .type           matmul_kernel,@function
        .size           matmul_kernel,(.L_x_3 - matmul_kernel)
        .other          matmul_kernel,@"STO_CUDA_ENTRY STV_DEFAULT"
matmul_kernel:
.text.matmul_kernel:
[----:B------:R-:W-:Y:S08]  /*0000*/  LDC R1, c[0x0][0x28] ;  /* 0x00000a00ff017b82 */ /* 0x000ff00000000800 */
[----:B------:R-:W0:Y:S01]  /*0010*/  LDC.64 R8, c[0x0][0x228] ;  /* 0x00008a00ff087b82 */ /* 0x000e220000000a00 */
[----:B------:R-:W1:Y:S01]  /*0020*/  S2R R5, SR_CTAID.X ;  /* 0x0000000000057919 */ /* 0x000e620000002500 */
[----:B------:R-:W-:Y:S01]  /*0030*/  UMOV UR4, 0x400 ;  /* 0x0000040000047882 */ /* 0x000fe20000000000 */
[----:B------:R-:W-:Y:S01]  /*0040*/  ULDC.64 UR10, c[0x0][0x208] ;  /* 0x00008200000a7ab9 */ /* 0x000fe20000000a00 */
[----:B------:R-:W-:-:S02]  /*0050*/  CS2R R88, SRZ ;  /* 0x0000000000587805 */ /* 0x000fc4000001ff00 */
[----:B------:R-:W-:Y:S02]  /*0060*/  CS2R R90, SRZ ;  /* 0x00000000005a7805 */ /* 0x000fe4000001ff00 */
[----:B------:R-:W-:Y:S02]  /*0070*/  CS2R R92, SRZ ;  /* 0x00000000005c7805 */ /* 0x000fe4000001ff00 */
[----:B------:R-:W-:Y:S01]  /*0080*/  CS2R R94, SRZ ;  /* 0x00000000005e7805 */ /* 0x000fe2000001ff00 */
[----:B------:R-:W2:Y:S01]  /*0090*/  LDC R177, c[0x0][0x230] ;  /* 0x00008c00ffb17b82 */ /* 0x000ea20000000800 */
[----:B------:R-:W-:Y:S02]  /*00a0*/  CS2R R96, SRZ ;  /* 0x0000000000607805 */ /* 0x000fe4000001ff00 */
[----:B------:R-:W-:Y:S02]  /*00b0*/  CS2R R98, SRZ ;  /* 0x0000000000627805 */ /* 0x000fe4000001ff00 */
[----:B------:R-:W-:-:S02]  /*00c0*/  CS2R R100, SRZ ;  /* 0x0000000000647805 */ /* 0x000fc4000001ff00 */
[----:B------:R-:W-:Y:S02]  /*00d0*/  CS2R R102, SRZ ;  /* 0x0000000000667805 */ /* 0x000fe4000001ff00 */
[----:B------:R-:W-:Y:S02]  /*00e0*/  CS2R R104, SRZ ;  /* 0x0000000000687805 */ /* 0x000fe4000001ff00 */
[----:B------:R-:W-:Y:S02]  /*00f0*/  CS2R R106, SRZ ;  /* 0x00000000006a7805 */ /* 0x000fe4000001ff00 */
[----:B------:R-:W-:Y:S01]  /*0100*/  CS2R R108, SRZ ;  /* 0x00000000006c7805 */ /* 0x000fe2000001ff00 */
[----:B------:R-:W3:Y:S01]  /*0110*/  S2UR UR8, SR_CgaCtaId ;  /* 0x00000000000879c3 */ /* 0x000ee20000008800 */
[----:B------:R-:W-:Y:S02]  /*0120*/  CS2R R110, SRZ ;  /* 0x00000000006e7805 */ /* 0x000fe4000001ff00 */
[----:B------:R-:W-:-:S02]  /*0130*/  CS2R R112, SRZ ;  /* 0x0000000000707805 */ /* 0x000fc4000001ff00 */
[----:B------:R-:W-:Y:S02]  /*0140*/  CS2R R114, SRZ ;  /* 0x0000000000727805 */ /* 0x000fe4000001ff00 */
[----:B------:R-:W-:Y:S02]  /*0150*/  CS2R R116, SRZ ;  /* 0x0000000000747805 */ /* 0x000fe4000001ff00 */
[----:B------:R-:W-:Y:S02]  /*0160*/  CS2R R118, SRZ ;  /* 0x0000000000767805 */ /* 0x000fe4000001ff00 */
[----:B------:R-:W-:Y:S02]  /*0170*/  CS2R R120, SRZ ;  /* 0x0000000000787805 */ /* 0x000fe4000001ff00 */
[----:B------:R-:W-:Y:S01]  /*0180*/  CS2R R122, SRZ ;  /* 0x00000000007a7805 */ /* 0x000fe2000001ff00 */
[----:B0-----:R-:W-:Y:S01]  /*0190*/  VIADD R0, R9, 0x7f ;  /* 0x0000007f09007836 */ /* 0x001fe20000000000 */
[----:B------:R-:W-:-:S02]  /*01a0*/  CS2R R124, SRZ ;  /* 0x00000000007c7805 */ /* 0x000fc4000001ff00 */
[----:B------:R-:W-:Y:S02]  /*01b0*/  CS2R R126, SRZ ;  /* 0x00000000007e7805 */ /* 0x000fe4000001ff00 */
[----:B------:R-:W-:Y:S02]  /*01c0*/  CS2R R128, SRZ ;  /* 0x0000000000807805 */ /* 0x000fe4000001ff00 */
[----:B------:R-:W-:Y:S02]  /*01d0*/  CS2R R130, SRZ ;  /* 0x0000000000827805 */ /* 0x000fe4000001ff00 */
[----:B------:R-:W-:Y:S02]  /*01e0*/  SHF.R.S32.HI R3, RZ, 0x1f, R0 ;  /* 0x0000001fff037819 */ /* 0x000fe40000011400 */
[----:B------:R-:W-:Y:S02]  /*01f0*/  CS2R R132, SRZ ;  /* 0x0000000000847805 */ /* 0x000fe4000001ff00 */
[----:B------:R-:W-:Y:S01]  /*0200*/  CS2R R134, SRZ ;  /* 0x0000000000867805 */ /* 0x000fe2000001ff00 */
[----:B--2---:R-:W-:Y:S01]  /*0210*/  VIADD R177, R177, 0x1f ;  /* 0x0000001fb1b17836 */ /* 0x004fe20000000000 */
[----:B------:R-:W-:-:S02]  /*0220*/  LEA.HI R3, R3, R0, RZ, 0x7 ;  /* 0x0000000003037211 */ /* 0x000fc400078f38ff */
[----:B------:R-:W-:Y:S02]  /*0230*/  CS2R R136, SRZ ;  /* 0x0000000000887805 */ /* 0x000fe4000001ff00 */
[----:B-1----:R-:W-:Y:S02]  /*0240*/  IABS R10, R5 ;  /* 0x00000005000a7213 */ /* 0x002fe40000000000 */
[----:B------:R-:W-:Y:S02]  /*0250*/  CS2R R138, SRZ ;  /* 0x00000000008a7805 */ /* 0x000fe4000001ff00 */
[----:B------:R-:W-:Y:S02]  /*0260*/  SHF.R.S32.HI R3, RZ, 0x7, R3 ;  /* 0x00000007ff037819 */ /* 0x000fe40000011403 */
[----:B------:R-:W-:Y:S02]  /*0270*/  CS2R R140, SRZ ;  /* 0x00000000008c7805 */ /* 0x000fe4000001ff00 */
[----:B------:R-:W-:Y:S01]  /*0280*/  CS2R R142, SRZ ;  /* 0x00000000008e7805 */ /* 0x000fe2000001ff00 */
[----:B---3--:R-:W-:Y:S01]  /*0290*/  ULEA UR8, UR8, UR4, 0x18 ;  /* 0x0000000408087291 */ /* 0x008fe2000f8ec03f */
[----:B------:R-:W-:Y:S01]  /*02a0*/  CS2R R144, SRZ ;  /* 0x0000000000907805 */ /* 0x000fe2000001ff00 */
[----:B------:R-:W-:Y:S01]  /*02b0*/  IMAD.SHL.U32 R4, R3, 0x8, RZ ;  /* 0x0000000803047824 */ /* 0x000fe200078e00ff */
[----:B------:R-:W-:-:S02]  /*02c0*/  CS2R R146, SRZ ;  /* 0x0000000000927805 */ /* 0x000fc4000001ff00 */
[----:B------:R-:W-:Y:S02]  /*02d0*/  CS2R R148, SRZ ;  /* 0x0000000000947805 */ /* 0x000fe4000001ff00 */
[----:B------:R-:W-:Y:S02]  /*02e0*/  CS2R R150, SRZ ;  /* 0x0000000000967805 */ /* 0x000fe4000001ff00 */
[----:B------:R-:W-:Y:S02]  /*02f0*/  CS2R R24, SRZ ;  /* 0x0000000000187805 */ /* 0x000fe4000001ff00 */
[-C--:B------:R-:W-:Y:S02]  /*0300*/  IABS R7, R4.reuse ;  /* 0x0000000400077213 */ /* 0x080fe40000000000 */
[----:B------:R-:W-:Y:S02]  /*0310*/  CS2R R26, SRZ ;  /* 0x00000000001a7805 */ /* 0x000fe4000001ff00 */
[----:B------:R-:W-:-:S02]  /*0320*/  IABS R12, R4 ;  /* 0x00000004000c7213 */ /* 0x000fc40000000000 */
[----:B------:R-:W-:Y:S01]  /*0330*/  CS2R R28, SRZ ;  /* 0x00000000001c7805 */ /* 0x000fe2000001ff00 */
[----:B------:R-:W0:Y:S01]  /*0340*/  I2F.RP R0, R7 ;  /* 0x0000000700007306 */ /* 0x000e220000209400 */
[----:B------:R-:W-:Y:S02]  /*0350*/  CS2R R30, SRZ ;  /* 0x00000000001e7805 */ /* 0x000fe4000001ff00 */
[----:B------:R-:W-:Y:S02]  /*0360*/  CS2R R32, SRZ ;  /* 0x0000000000207805 */ /* 0x000fe4000001ff00 */
[----:B------:R-:W-:Y:S02]  /*0370*/  CS2R R34, SRZ ;  /* 0x0000000000227805 */ /* 0x000fe4000001ff00 */
[----:B------:R-:W-:Y:S02]  /*0380*/  CS2R R36, SRZ ;  /* 0x0000000000247805 */ /* 0x000fe4000001ff00 */
[----:B------:R-:W-:-:S02]  /*0390*/  CS2R R38, SRZ ;  /* 0x0000000000267805 */ /* 0x000fc4000001ff00 */
[----:B------:R-:W-:Y:S02]  /*03a0*/  CS2R R40, SRZ ;  /* 0x0000000000287805 */ /* 0x000fe4000001ff00 */
[----:B------:R-:W-:Y:S02]  /*03b0*/  CS2R R42, SRZ ;  /* 0x00000000002a7805 */ /* 0x000fe4000001ff00 */
[----:B------:R-:W-:Y:S02]  /*03c0*/  CS2R R44, SRZ ;  /* 0x00000000002c7805 */ /* 0x000fe4000001ff00 */
[----:B------:R-:W-:Y:S02]  /*03d0*/  CS2R R46, SRZ ;  /* 0x00000000002e7805 */ /* 0x000fe4000001ff00 */
[----:B------:R-:W-:Y:S02]  /*03e0*/  CS2R R48, SRZ ;  /* 0x0000000000307805 */ /* 0x000fe4000001ff00 */
[----:B------:R-:W-:-:S02]  /*03f0*/  CS2R R50, SRZ ;  /* 0x0000000000327805 */ /* 0x000fc4000001ff00 */
[----:B------:R-:W-:Y:S02]  /*0400*/  CS2R R52, SRZ ;  /* 0x0000000000347805 */ /* 0x000fe4000001ff00 */
[----:B------:R-:W-:Y:S02]  /*0410*/  CS2R R54, SRZ ;  /* 0x0000000000367805 */ /* 0x000fe4000001ff00 */
[----:B------:R-:W-:Y:S01]  /*0420*/  CS2R R56, SRZ ;  /* 0x0000000000387805 */ /* 0x000fe2000001ff00 */
[----:B0-----:R-:W0:Y:S01]  /*0430*/  MUFU.RCP R0, R0 ;  /* 0x0000000000007308 */ /* 0x001e220000001000 */
        /* <DEDUP_REMOVED lines=14> */
[----:B------:R-:W-:Y:S01]  /*0520*/  CS2R R86, SRZ ;  /* 0x0000000000567805 */ /* 0x000fe2000001ff00 */
[----:B0-----:R-:W-:-:S02]  /*0530*/  VIADD R2, R0, 0xffffffe ;  /* 0x0ffffffe00027836 */ /* 0x001fc40000000000 */
[----:B------:R-:W-:Y:S02]  /*0540*/  IMAD.MOV R0, RZ, RZ, -R12 ;  /* 0x000000ffff007224 */ /* 0x000fe400078e0a0c */
[----:B------:R0:W1:Y:S02]  /*0550*/  F2I.FTZ.U32.TRUNC.NTZ R3, R2 ;  /* 0x0000000200037305 */ /* 0x000064000021f000 */
[----:B0-----:R-:W-:Y:S02]  /*0560*/  IMAD.MOV.U32 R2, RZ, RZ, RZ ;  /* 0x000000ffff027224 */ /* 0x001fe400078e00ff */
[----:B-1----:R-:W-:-:S04]  /*0570*/  IMAD.MOV R6, RZ, RZ, -R3 ;  /* 0x000000ffff067224 */ /* 0x002fc800078e0a03 */
[----:B------:R-:W-:Y:S02]  /*0580*/  IMAD R11, R6, R7, RZ ;  /* 0x00000007060b7224 */ /* 0x000fe400078e02ff */
[----:B------:R-:W-:Y:S02]  /*0590*/  IMAD.MOV.U32 R6, RZ, RZ, R10 ;  /* 0x000000ffff067224 */ /* 0x000fe400078e000a */
[----:B------:R-:W-:-:S06]  /*05a0*/  IMAD.HI.U32 R3, R3, R11, R2 ;  /* 0x0000000b03037227 */ /* 0x000fcc00078e0002 */
[----:B------:R-:W-:-:S04]  /*05b0*/  IMAD.HI.U32 R3, R3, R6, RZ ;  /* 0x0000000603037227 */ /* 0x000fc800078e00ff */
[----:B------:R-:W-:-:S05]  /*05c0*/  IMAD R0, R3, R0, R6 ;  /* 0x0000000003007224 */ /* 0x000fca00078e0206 */
[----:B------:R-:W-:-:S13]  /*05d0*/  ISETP.GT.U32.AND P1, PT, R7, R0, PT ;  /* 0x000000000700720c */ /* 0x000fda0003f24070 */
[----:B------:R-:W-:Y:S02]  /*05e0*/  @!P1 IMAD.IADD R0, R0, 0x1, -R7 ;  /* 0x0000000100009824 */ /* 0x000fe400078e0a07 */
[----:B------:R-:W-:Y:S01]  /*05f0*/  @!P1 VIADD R3, R3, 0x1 ;  /* 0x0000000103039836 */ /* 0x000fe20000000000 */
[----:B------:R-:W-:Y:S02]  /*0600*/  ISETP.NE.AND P1, PT, R4, RZ, PT ;  /* 0x000000ff0400720c */ /* 0x000fe40003f25270 */
[----:B------:R-:W-:Y:S02]  /*0610*/  ISETP.GE.U32.AND P0, PT, R0, R7, PT ;  /* 0x000000070000720c */ /* 0x000fe40003f06070 */
[----:B------:R-:W-:-:S04]  /*0620*/  LOP3.LUT R0, R5, R4, RZ, 0x3c, !PT ;  /* 0x0000000405007212 */ /* 0x000fc800078e3cff */
[----:B------:R-:W-:Y:S01]  /*0630*/  ISETP.GE.AND P2, PT, R0, RZ, PT ;  /* 0x000000ff0000720c */ /* 0x000fe20003f46270 */
[----:B------:R-:W-:-:S06]  /*0640*/  VIADD R0, R8, 0xff ;  /* 0x000000ff08007836 */ /* 0x000fcc0000000000 */
[----:B------:R-:W-:-:S04]  /*0650*/  @P0 VIADD R3, R3, 0x1 ;  /* 0x0000000103030836 */ /* 0x000fc80000000000 */
[----:B------:R-:W-:Y:S01]  /*0660*/  IMAD.MOV.U32 R2, RZ, RZ, R3 ;  /* 0x000000ffff027224 */ /* 0x000fe200078e0003 */
[----:B------:R-:W-:-:S03]  /*0670*/  SHF.R.S32.HI R3, RZ, 0x1f, R0 ;  /* 0x0000001fff037819 */ /* 0x000fc60000011400 */
[----:B------:R-:W-:Y:S01]  /*0680*/  @!P2 IMAD.MOV R2, RZ, RZ, -R2 ;  /* 0x000000ffff02a224 */ /* 0x000fe200078e0a02 */
[----:B------:R-:W-:Y:S02]  /*0690*/  @!P1 LOP3.LUT R2, RZ, R4, RZ, 0x33, !PT ;  /* 0x00000004ff029212 */ /* 0x000fe400078e33ff */
[----:B------:R-:W-:-:S03]  /*06a0*/  LEA.HI R3, R3, R0, RZ, 0x8 ;  /* 0x0000000003037211 */ /* 0x000fc600078f40ff */
[----:B------:R-:W-:Y:S02]  /*06b0*/  IMAD.SHL.U32 R212, R2, 0x8, RZ ;  /* 0x0000000802d47824 */ /* 0x000fe400078e00ff */
[----:B------:R-:W-:-:S03]  /*06c0*/  IMAD.MOV R2, RZ, RZ, -R2 ;  /* 0x000000ffff027224 */ /* 0x000fc600078e0a02 */
[----:B------:R-:W-:Y:S01]  /*06d0*/  LEA.HI.SX32 R3, R3, -R212, 0x18 ;  /* 0x800000d403037211 */ /* 0x000fe200078fc2ff */
[----:B------:R-:W-:-:S03]  /*06e0*/  IMAD R4, R4, R2, R5 ;  /* 0x0000000204047224 */ /* 0x000fc600078e0205 */
[----:B------:R-:W-:Y:S02]  /*06f0*/  VIMNMX R13, R3, 0x8, PT ;  /* 0x00000008030d7848 */ /* 0x000fe40003fe0100 */
[----:B------:R-:W-:Y:S02]  /*0700*/  IABS R11, R4 ;  /* 0x00000004000b7213 */ /* 0x000fe40000000000 */
[----:B------:R-:W-:-:S04]  /*0710*/  IABS R7, R13 ;  /* 0x0000000d00077213 */ /* 0x000fc80000000000 */
[----:B------:R-:W0:Y:S08]  /*0720*/  I2F.RP R0, R7 ;  /* 0x0000000700007306 */ /* 0x000e300000209400 */
[----:B0-----:R-:W0:Y:S02]  /*0730*/  MUFU.RCP R0, R0 ;  /* 0x0000000000007308 */ /* 0x001e240000001000 */
[----:B0-----:R-:W-:-:S06]  /*0740*/  VIADD R3, R0, 0xffffffe ;  /* 0x0ffffffe00037836 */ /* 0x001fcc0000000000 */
[----:B------:R-:W0:Y:S02]  /*0750*/  F2I.FTZ.U32.TRUNC.NTZ R3, R3 ;  /* 0x0000000300037305 */ /* 0x000e24000021f000 */
[----:B0-----:R-:W-:-:S04]  /*0760*/  IMAD.MOV R6, RZ, RZ, -R3 ;  /* 0x000000ffff067224 */ /* 0x001fc800078e0a03 */
[----:B------:R-:W-:Y:S01]  /*0770*/  IMAD.MOV.U32 R2, RZ, RZ, R6 ;  /* 0x000000ffff027224 */ /* 0x000fe200078e0006 */
[----:B------:R-:W-:-:S03]  /*0780*/  IABS R6, R13 ;  /* 0x0000000d00067213 */ /* 0x000fc60000000000 */
[----:B------:R-:W-:Y:S02]  /*0790*/  IMAD R5, R2, R7, RZ ;  /* 0x0000000702057224 */ /* 0x000fe400078e02ff */
[----:B------:R-:W-:Y:S02]  /*07a0*/  IMAD.MOV.U32 R2, RZ, RZ, RZ ;  /* 0x000000ffff027224 */ /* 0x000fe400078e00ff */
[----:B------:R-:W-:Y:S02]  /*07b0*/  IMAD.MOV R0, RZ, RZ, -R6 ;  /* 0x000000ffff007224 */ /* 0x000fe400078e0a06 */
        /* <DEDUP_REMOVED lines=9> */
[----:B------:R-:W-:-:S07]  /*0850*/  ISETP.GE.AND P2, PT, R0, RZ, PT ;  /* 0x000000ff0000720c */ /* 0x000fce0003f46270 */
[----:B------:R-:W-:Y:S01]  /*0860*/  @P0 VIADD R2, R2, 0x1 ;  /* 0x0000000102020836 */ /* 0x000fe20000000000 */
[----:B------:R-:W-:-:S05]  /*0870*/  ISETP.GE.AND P0, PT, R177, 0x20, PT ;  /* 0x00000020b100780c */ /* 0x000fca0003f06270 */
[----:B------:R-:W-:Y:S01]  /*0880*/  @!P2 IMAD.MOV R2, RZ, RZ, -R2 ;  /* 0x000000ffff02a224 */ /* 0x000fe200078e0a02 */
[----:B------:R-:W-:-:S05]  /*0890*/  @!P1 LOP3.LUT R2, RZ, R13, RZ, 0x33, !PT ;  /* 0x0000000dff029212 */ /* 0x000fca00078e33ff */
[----:B------:R-:W-:Y:S02]  /*08a0*/  IMAD.MOV R0, RZ, RZ, -R2 ;  /* 0x000000ffff007224 */ /* 0x000fe400078e0a02 */
[----:B------:R-:W-:Y:S02]  /*08b0*/  IMAD.SHL.U32 R213, R2, 0x80, RZ ;  /* 0x0000008002d57824 */ /* 0x000fe400078e00ff */
[----:B------:R-:W-:-:S04]  /*08c0*/  IMAD R0, R13, R0, R4 ;  /* 0x000000000d007224 */ /* 0x000fc800078e0204 */
[----:B------:R-:W-:Y:S02]  /*08d0*/  IMAD.IADD R212, R212, 0x1, R0 ;  /* 0x00000001d4d47824 */ /* 0x000fe400078e0200 */
[----:B------:R-:W0:Y:S02]  /*08e0*/  S2R R0, SR_TID.X ;  /* 0x0000000000007919 */ /* 0x000e240000002100 */
[C---:B0-----:R-:W-:Y:S02]  /*08f0*/  LOP3.LUT R215, R0.reuse, 0xff, RZ, 0xc0, !PT ;  /* 0x000000ff00d77812 */ /* 0x041fe400078ec0ff */
[----:B------:R-:W-:-:S03]  /*0900*/  LOP3.LUT R214, R0, 0xe0, RZ, 0xc0, !PT ;  /* 0x000000e000d67812 */ /* 0x000fc600078ec0ff */
[----:B------:R-:W-:Y:S01]  /*0910*/  IMAD R212, R212, 0x100, R215 ;  /* 0x00000100d4d47824 */ /* 0x000fe200078e02d7 */
[----:B------:R-:W-:Y:S06]  /*0920*/  @!P0 BRA `(.L_x_0) ;  /* 0x0000003000288947 */ /* 0x000fec0003800000 */
[----:B------:R-:W-:Y:S01]  /*0930*/  IABS R14, R8 ;  /* 0x00000008000e7213 */ /* 0x000fe20000000000 */
[----:B------:R-:W-:Y:S01]  /*0940*/  IMAD.SHL.U32 R210, R0, 0x20, RZ ;  /* 0x0000002000d27824 */ /* 0x000fe200078e00ff */
[----:B------:R-:W-:Y:S01]  /*0950*/  IABS R21, R9 ;  /* 0x0000000900157213 */ /* 0x000fe20000000000 */
[----:B------:R-:W0:Y:S01]  /*0960*/  LDC R175, c[0x0][0x238] ;  /* 0x00008e00ffaf7b82 */ /* 0x000e220000000800 */
[----:B------:R-:W1:Y:S01]  /*0970*/  I2F.RP R7, R14 ;  /* 0x0000000e00077306 */ /* 0x000e620000209400 */
[----:B------:R-:W-:Y:S01]  /*0980*/  LEA.HI R15, R214, R213, RZ, 0x1b ;  /* 0x000000d5d60f7211 */ /* 0x000fe200078fd8ff */
[----:B------:R-:W-:Y:S01]  /*0990*/  ULDC UR4, c[0x0][0x240] ;  /* 0x0000900000047ab9 */ /* 0x000fe20000000800 */
[----:B------:R-:W-:Y:S01]  /*09a0*/  ISETP.GE.AND P6, PT, R212, RZ, PT ;  /* 0x000000ffd400720c */ /* 0x000fe20003fc6270 */
[----:B------:R-:W-:Y:S01]  /*09b0*/  ULDC.64 UR14, c[0x0][0x218] ;  /* 0x00008600000e7ab9 */ /* 0x000fe20000000a00 */
[----:B------:R-:W-:Y:S01]  /*09c0*/  IABS R30, R15 ;  /* 0x0000000f001e7213 */ /* 0x000fe20000000000 */
[C---:B------:R-:W-:Y:S01]  /*09d0*/  VIADD R12, R15.reuse, 0x70 ;  /* 0x000000700f0c7836 */ /* 0x040fe20000000000 */
[----:B------:R-:W-:Y:S01]  /*09e0*/  ULDC UR5, c[0x0][0x234] ;  /* 0x00008d0000057ab9 */ /* 0x000fe20000000800 */
[----:B------:R-:W2:Y:S01]  /*09f0*/  I2F.RP R6, R21 ;  /* 0x0000001500067306 */ /* 0x000ea20000209400 */
[C---:B------:R-:W-:Y:S01]  /*0a00*/  VIADD R23, R15.reuse, 0x50 ;  /* 0x000000500f177836 */ /* 0x040fe20000000000 */
[----:B------:R-:W-:Y:S01]  /*0a10*/  LOP3.LUT R176, R0, 0x1f, RZ, 0xc0, !PT ;  /* 0x0000001f00b07812 */ /* 0x000fe200078ec0ff */
[C---:B------:R-:W-:Y:S01]  /*0a20*/  VIADD R25, R15.reuse, 0x48 ;  /* 0x000000480f197836 */ /* 0x040fe20000000000 */
[----:B------:R-:W-:Y:S01]  /*0a30*/  IABS R10, R12 ;  /* 0x0000000c000a7213 */ /* 0x000fe20000000000 */
[C---:B------:R-:W-:Y:S01]  /*0a40*/  VIADD R27, R15.reuse, 0x40 ;  /* 0x000000400f1b7836 */ /* 0x040fe20000000000 */
[----:B------:R-:W-:Y:S01]  /*0a50*/  IABS R16, R23 ;  /* 0x0000001700107213 */ /* 0x000fe20000000000 */
[C---:B------:R-:W-:Y:S01]  /*0a60*/  VIADD R29, R15.reuse, 0x38 ;  /* 0x000000380f1d7836 */ /* 0x040fe20000000000 */
[----:B-1----:R-:W1:Y:S01]  /*0a70*/  MUFU.RCP R7, R7 ;  /* 0x0000000700077308 */ /* 0x002e620000001000 */
[C---:B------:R-:W-:Y:S01]  /*0a80*/  VIADD R31, R15.reuse, 0x30 ;  /* 0x000000300f1f7836 */ /* 0x040fe20000000000 */
[----:B------:R-:W-:Y:S01]  /*0a90*/  ULDC.64 UR6, c[0x0][0x210] ;  /* 0x0000840000067ab9 */ /* 0x000fe20000000a00 */
[C---:B------:R-:W-:Y:S01]  /*0aa0*/  VIADD R32, R15.reuse, 0x28 ;  /* 0x000000280f207836 */ /* 0x040fe20000000000 */
[----:B------:R-:W-:Y:S01]  /*0ab0*/  IABS R18, R29 ;  /* 0x0000001d00127213 */ /* 0x000fe20000000000 */
[C---:B------:R-:W-:Y:S01]  /*0ac0*/  VIADD R33, R15.reuse, 0x20 ;  /* 0x000000200f217836 */ /* 0x040fe20000000000 */
[----:B------:R-:W-:Y:S01]  /*0ad0*/  IABS R22, R31 ;  /* 0x0000001f00167213 */ /* 0x000fe20000000000 */
[C---:B------:R-:W-:Y:S01]  /*0ae0*/  VIADD R34, R15.reuse, 0x18 ;  /* 0x000000180f227836 */ /* 0x040fe20000000000 */
[----:B--2---:R-:W2:Y:S01]  /*0af0*/  MUFU.RCP R6, R6 ;  /* 0x0000000600067308 */ /* 0x004ea20000001000 */
[----:B------:R-:W-:Y:S01]  /*0b00*/  IABS R24, R32 ;  /* 0x0000002000187213 */ /* 0x000fe20000000000 */
[C---:B------:R-:W-:Y:S01]  /*0b10*/  VIADD R35, R15.reuse, 0x10 ;  /* 0x000000100f237836 */ /* 0x040fe20000000000 */
[----:B------:R-:W-:Y:S01]  /*0b20*/  CS2R R88, SRZ ;  /* 0x0000000000587805 */ /* 0x000fe2000001ff00 */
[----:B------:R-:W-:Y:S01]  /*0b30*/  VIADD R36, R15, 0x8 ;  /* 0x000000080f247836 */ /* 0x000fe20000000000 */
[----:B------:R-:W-:-:S02]  /*0b40*/  CS2R R90, SRZ ;  /* 0x00000000005a7805 */ /* 0x000fc4000001ff00 */
[----:B------:R-:W-:Y:S02]  /*0b50*/  CS2R R92, SRZ ;  /* 0x00000000005c7805 */ /* 0x000fe4000001ff00 */
[----:B------:R-:W-:Y:S02]  /*0b60*/  IABS R26, R35 ;  /* 0x00000023001a7213 */ /* 0x000fe40000000000 */
[----:B------:R-:W-:Y:S01]  /*0b70*/  CS2R R94, SRZ ;  /* 0x00000000005e7805 */ /* 0x000fe2000001ff00 */
[----:B-1----:R-:W-:Y:S01]  /*0b80*/  VIADD R4, R7, 0xffffffe ;  /* 0x0ffffffe07047836 */ /* 0x002fe20000000000 */
[----:B------:R-:W-:Y:S02]  /*0b90*/  IABS R7, R212 ;  /* 0x000000d400077213 */ /* 0x000fe40000000000 */
[----:B------:R-:W-:Y:S02]  /*0ba0*/  CS2R R96, SRZ ;  /* 0x0000000000607805 */ /* 0x000fe4000001ff00 */
[----:B------:R-:W-:Y:S01]  /*0bb0*/  IABS R28, R36 ;  /* 0x00000024001c7213 */ /* 0x000fe20000000000 */
[----:B------:R1:W3:Y:S01]  /*0bc0*/  F2I.FTZ.U32.TRUNC.NTZ R5, R4 ;  /* 0x0000000400057305 */ /* 0x0002e2000021f000 */
[----:B------:R-:W-:-:S02]  /*0bd0*/  CS2R R98, SRZ ;  /* 0x0000000000627805 */ /* 0x000fc4000001ff00 */
[----:B------:R-:W-:Y:S02]  /*0be0*/  CS2R R100, SRZ ;  /* 0x0000000000647805 */ /* 0x000fe4000001ff00 */
[----:B------:R-:W-:Y:S01]  /*0bf0*/  CS2R R102, SRZ ;  /* 0x0000000000667805 */ /* 0x000fe2000001ff00 */
[----:B--2---:R-:W-:Y:S01]  /*0c00*/  VIADD R2, R6, 0xffffffe ;  /* 0x0ffffffe06027836 */ /* 0x004fe20000000000 */
[----:B------:R-:W-:Y:S02]  /*0c10*/  CS2R R104, SRZ ;  /* 0x0000000000687805 */ /* 0x000fe4000001ff00 */
[----:B------:R-:W-:Y:S02]  /*0c20*/  CS2R R106, SRZ ;  /* 0x00000000006a7805 */ /* 0x000fe4000001ff00 */
[----:B------:R-:W-:Y:S01]  /*0c30*/  CS2R R108, SRZ ;  /* 0x00000000006c7805 */ /* 0x000fe2000001ff00 */
[----:B------:R-:W2:Y:S01]  /*0c40*/  F2I.FTZ.U32.TRUNC.NTZ R3, R2 ;  /* 0x0000000200037305 */ /* 0x000ea2000021f000 */
[----:B-1----:R-:W-:Y:S01]  /*0c50*/  IMAD.MOV.U32 R4, RZ, RZ, RZ ;  /* 0x000000ffff047224 */ /* 0x002fe200078e00ff */
[----:B------:R-:W-:-:S02]  /*0c60*/  CS2R R110, SRZ ;  /* 0x00000000006e7805 */ /* 0x000fc4000001ff00 */
[----:B------:R-:W-:Y:S02]  /*0c70*/  CS2R R112, SRZ ;  /* 0x0000000000707805 */ /* 0x000fe4000001ff00 */
[----:B------:R-:W-:Y:S02]  /*0c80*/  CS2R R114, SRZ ;  /* 0x0000000000727805 */ /* 0x000fe4000001ff00 */
[----:B------:R-:W-:Y:S02]  /*0c90*/  CS2R R116, SRZ ;  /* 0x0000000000747805 */ /* 0x000fe4000001ff00 */
[----:B------:R-:W-:Y:S01]  /*0ca0*/  CS2R R118, SRZ ;  /* 0x0000000000767805 */ /* 0x000fe2000001ff00 */
[----:B---3--:R-:W-:Y:S01]  /*0cb0*/  IMAD.MOV R11, RZ, RZ, -R5 ;  /* 0x000000ffff0b7224 */ /* 0x008fe200078e0a05 */
[----:B------:R-:W-:Y:S02]  /*0cc0*/  CS2R R120, SRZ ;  /* 0x0000000000787805 */ /* 0x000fe4000001ff00 */
[----:B------:R-:W-:-:S02]  /*0cd0*/  CS2R R122, SRZ ;  /* 0x00000000007a7805 */ /* 0x000fc4000001ff00 */
[----:B------:R-:W-:Y:S01]  /*0ce0*/  CS2R R124, SRZ ;  /* 0x00000000007c7805 */ /* 0x000fe2000001ff00 */
[----:B------:R-:W-:Y:S01]  /*0cf0*/  IMAD R11, R11, R14, RZ ;  /* 0x0000000e0b0b7224 */ /* 0x000fe200078e02ff */
[----:B------:R-:W-:Y:S02]  /*0d00*/  CS2R R126, SRZ ;  /* 0x00000000007e7805 */ /* 0x000fe4000001ff00 */
[----:B------:R-:W-:Y:S02]  /*0d10*/  CS2R R128, SRZ ;  /* 0x0000000000807805 */ /* 0x000fe4000001ff00 */
[----:B------:R-:W-:Y:S01]  /*0d20*/  CS2R R130, SRZ ;  /* 0x0000000000827805 */ /* 0x000fe2000001ff00 */
[----:B------:R-:W-:Y:S01]  /*0d30*/  IMAD.HI.U32 R5, R5, R11, R4 ;  /* 0x0000000b05057227 */ /* 0x000fe200078e0004 */
[----:B------:R-:W-:Y:S02]  /*0d40*/  CS2R R132, SRZ ;  /* 0x0000000000847805 */ /* 0x000fe4000001ff00 */
[----:B------:R-:W-:-:S02]  /*0d50*/  CS2R R134, SRZ ;  /* 0x0000000000867805 */ /* 0x000fc4000001ff00 */
[----:B------:R-:W-:Y:S01]  /*0d60*/  CS2R R136, SRZ ;  /* 0x0000000000887805 */ /* 0x000fe2000001ff00 */
[----:B------:R-:W-:Y:S01]  /*0d70*/  IMAD.MOV.U32 R11, RZ, RZ, R7 ;  /* 0x000000ffff0b7224 */ /* 0x000fe200078e0007 */
[----:B------:R-:W-:Y:S01]  /*0d80*/  CS2R R138, SRZ ;  /* 0x00000000008a7805 */ /* 0x000fe2000001ff00 */
[----:B--2---:R-:W-:Y:S01]  /*0d90*/  IMAD.MOV R4, RZ, RZ, -R3 ;  /* 0x000000ffff047224 */ /* 0x004fe200078e0a03 */
[----:B------:R-:W-:Y:S01]  /*0da0*/  CS2R R140, SRZ ;  /* 0x00000000008c7805 */ /* 0x000fe2000001ff00 */
[----:B------:R-:W-:Y:S01]  /*0db0*/  IMAD.HI.U32 R5, R5, R11, RZ ;  /* 0x0000000b05057227 */ /* 0x000fe200078e00ff */
[----:B------:R-:W-:Y:S02]  /*0dc0*/  CS2R R142, SRZ ;  /* 0x00000000008e7805 */ /* 0x000fe4000001ff00 */
[----:B------:R-:W-:Y:S02]  /*0dd0*/  CS2R R144, SRZ ;  /* 0x0000000000907805 */ /* 0x000fe4000001ff00 */
[----:B------:R-:W-:Y:S01]  /*0de0*/  CS2R R146, SRZ ;  /* 0x0000000000927805 */ /* 0x000fe2000001ff00 */
[----:B------:R-:W-:Y:S01]  /*0df0*/  IMAD.MOV R2, RZ, RZ, -R5 ;  /* 0x000000ffff027224 */ /* 0x000fe200078e0a05 */
[----:B------:R-:W-:Y:S01]  /*0e00*/  CS2R R148, SRZ ;  /* 0x0000000000947805 */ /* 0x000fe2000001ff00 */
[----:B------:R-:W-:Y:S01]  /*0e10*/  VIADD R7, R15, 0x78 ;  /* 0x000000780f077836 */ /* 0x000fe20000000000 */
[----:B------:R-:W-:Y:S01]  /*0e20*/  CS2R R150, SRZ ;  /* 0x0000000000967805 */ /* 0x000fe2000001ff00 */
[----:B------:R-:W-:Y:S01]  /*0e30*/  IMAD R11, R14, R2, R11 ;  /* 0x000000020e0b7224 */ /* 0x000fe200078e020b */
[----:B------:R-:W-:Y:S01]  /*0e40*/  CS2R R38, SRZ ;  /* 0x0000000000267805 */ /* 0x000fe2000001ff00 */
[----:B------:R-:W-:Y:S01]  /*0e50*/  IMAD R5, R4, R21, RZ ;  /* 0x0000001504057224 */ /* 0x000fe200078e02ff */
[----:B------:R-:W-:Y:S01]  /*0e60*/  IABS R6, R7 ;  /* 0x0000000700067213 */ /* 0x000fe20000000000 */
[----:B------:R-:W-:Y:S01]  /*0e70*/  IMAD.MOV.U32 R2, RZ, RZ, RZ ;  /* 0x000000ffff027224 */ /* 0x000fe200078e00ff */
[----:B------:R-:W-:-:S02]  /*0e80*/  ISETP.GT.U32.AND P0, PT, R14, R11, PT ;  /* 0x0000000b0e00720c */ /* 0x000fc40003f04070 */
[----:B------:R-:W-:Y:S02]  /*0e90*/  CS2R R40, SRZ ;  /* 0x0000000000287805 */ /* 0x000fe4000001ff00 */
[----:B------:R-:W-:Y:S01]  /*0ea0*/  ISETP.GE.AND P4, PT, R7, RZ, PT ;  /* 0x000000ff0700720c */ /* 0x000fe20003f86270 */
[----:B------:R-:W-:Y:S01]  /*0eb0*/  IMAD.HI.U32 R3, R3, R5, R2 ;  /* 0x0000000503037227 */ /* 0x000fe200078e0002 */
[----:B------:R-:W-:Y:S02]  /*0ec0*/  SHF.R.S32.HI R2, RZ, 0x1f, R177 ;  /* 0x0000001fff027819 */ /* 0x000fe400000114b1 */
[----:B------:R-:W-:Y:S02]  /*0ed0*/  CS2R R42, SRZ ;  /* 0x00000000002a7805 */ /* 0x000fe4000001ff00 */
[----:B------:R-:W-:Y:S02]  /*0ee0*/  CS2R R44, SRZ ;  /* 0x00000000002c7805 */ /* 0x000fe4000001ff00 */
[----:B------:R-:W-:-:S02]  /*0ef0*/  CS2R R46, SRZ ;  /* 0x00000000002e7805 */ /* 0x000fc4000001ff00 */
[----:B------:R-:W-:Y:S01]  /*0f00*/  LEA.HI R177, R2, R177, RZ, 0x5 ;  /* 0x000000b102b17211 */ /* 0x000fe200078f28ff */
[----:B------:R-:W-:Y:S01]  /*0f10*/  IMAD.HI.U32 R4, R3, R6, RZ ;  /* 0x0000000603047227 */ /* 0x000fe200078e00ff */
[----:B------:R-:W-:Y:S02]  /*0f20*/  CS2R R48, SRZ ;  /* 0x0000000000307805 */ /* 0x000fe4000001ff00 */
[----:B------:R-:W-:Y:S02]  /*0f30*/  CS2R R50, SRZ ;  /* 0x0000000000327805 */ /* 0x000fe4000001ff00 */
[----:B------:R-:W-:Y:S01]  /*0f40*/  CS2R R52, SRZ ;  /* 0x0000000000347805 */ /* 0x000fe2000001ff00 */
[----:B------:R-:W-:Y:S01]  /*0f50*/  @!P0 IMAD.IADD R11, R11, 0x1, -R14 ;  /* 0x000000010b0b8824 */ /* 0x000fe200078e0a0e */
[----:B------:R-:W-:Y:S01]  /*0f60*/  ISETP.GE.AND P0, PT, R12, RZ, PT ;  /* 0x000000ff0c00720c */ /* 0x000fe20003f06270 */
[----:B------:R-:W-:Y:S01]  /*0f70*/  IMAD.MOV R4, RZ, RZ, -R4 ;  /* 0x000000ffff047224 */ /* 0x000fe200078e0a04 */
[----:B------:R-:W-:Y:S01]  /*0f80*/  CS2R R54, SRZ ;  /* 0x0000000000367805 */ /* 0x000fe2000001ff00 */
[----:B------:R-:W-:Y:S01]  /*0f90*/  IMAD.HI.U32 R5, R3, R10, RZ ;  /* 0x0000000a03057227 */ /* 0x000fe200078e00ff */
[----:B------:R-:W-:-:S02]  /*0fa0*/  ISETP.GT.U32.AND P2, PT, R14, R11, PT ;  /* 0x0000000b0e00720c */ /* 0x000fc40003f44070 */
[----:B------:R-:W-:Y:S02]  /*0fb0*/  CS2R R56, SRZ ;  /* 0x0000000000387805 */ /* 0x000fe4000001ff00 */
[----:B------:R-:W-:Y:S01]  /*0fc0*/  CS2R R58, SRZ ;  /* 0x00000000003a7805 */ /* 0x000fe2000001ff00 */
[----:B------:R-:W-:Y:S01]  /*0fd0*/  IMAD R2, R21, R4, R6 ;  /* 0x0000000415027224 */ /* 0x000fe200078e0206 */
[----:B------:R-:W-:Y:S01]  /*0fe0*/  CS2R R60, SRZ ;  /* 0x00000000003c7805 */ /* 0x000fe2000001ff00 */
[----:B------:R-:W-:Y:S01]  /*0ff0*/  IMAD.MOV R7, RZ, RZ, -R5 ;  /* 0x000000ffff077224 */ /* 0x000fe200078e0a05 */
[----:B------:R-:W-:Y:S01]  /*1000*/  CS2R R62, SRZ ;  /* 0x00000000003e7805 */ /* 0x000fe2000001ff00 */
[----:B------:R-:W-:Y:S01]  /*1010*/  VIADD R5, R15, 0x68 ;  /* 0x000000680f057836 */ /* 0x000fe20000000000 */
[----:B------:R-:W-:Y:S01]  /*1020*/  CS2R R64, SRZ ;  /* 0x0000000000407805 */ /* 0x000fe2000001ff00 */
[----:B------:R-:W-:Y:S01]  /*1030*/  IMAD R4, R21, R7, R10 ;  /* 0x0000000715047224 */ /* 0x000fe200078e020a */
[----:B------:R-:W-:Y:S01]  /*1040*/  CS2R R66, SRZ ;  /* 0x0000000000427805 */ /* 0x000fe2000001ff00 */
[----:B------:R-:W-:Y:S01]  /*1050*/  VIADD R6, R15, 0x60 ;  /* 0x000000600f067836 */ /* 0x000fe20000000000 */
[----:B------:R-:W-:Y:S01]  /*1060*/  IABS R10, R5 ;  /* 0x00000005000a7213 */ /* 0x000fe20000000000 */
[----:B------:R-:W-:Y:S01]  /*1070*/  @!P2 IMAD.IADD R11, R11, 0x1, -R14 ;  /* 0x000000010b0ba824 */ /* 0x000fe200078e0a0e */
[----:B------:R-:W-:Y:S01]  /*1080*/  ISETP.NE.AND P2, PT, R8, RZ, PT ;  /* 0x000000ff0800720c */ /* 0x000fe20003f45270 */
[----:B------:R-:W-:Y:S01]  /*1090*/  VIADD R7, R15, 0x58 ;  /* 0x000000580f077836 */ /* 0x000fe20000000000 */
[----:B------:R-:W-:Y:S01]  /*10a0*/  ISETP.GE.AND P3, PT, R5, RZ, PT ;  /* 0x000000ff0500720c */ /* 0x000fe20003f66270 */
[----:B------:R-:W-:Y:S01]  /*10b0*/  IMAD.MOV.U32 R20, RZ, RZ, R11 ;  /* 0x000000ffff147224 */ /* 0x000fe200078e000b */
[----:B------:R-:W-:Y:S01]  /*10c0*/  IABS R12, R6 ;  /* 0x00000006000c7213 */ /* 0x000fe20000000000 */
[----:B------:R-:W-:Y:S01]  /*10d0*/  IMAD.HI.U32 R5, R3, R10, RZ ;  /* 0x0000000a03057227 */ /* 0x000fe200078e00ff */
[----:B------:R-:W-:-:S02]  /*10e0*/  ISETP.GE.AND P5, PT, R7, RZ, PT ;  /* 0x000000ff0700720c */ /* 0x000fc40003fa6270 */
[----:B------:R-:W-:Y:S02]  /*10f0*/  CS2R R68, SRZ ;  /* 0x0000000000447805 */ /* 0x000fe4000001ff00 */
[----:B------:R-:W-:Y:S01]  /*1100*/  IABS R7, R7 ;  /* 0x0000000700077213 */ /* 0x000fe20000000000 */
[----:B------:R-:W-:Y:S01]  /*1110*/  @!P6 IMAD.MOV R20, RZ, RZ, -R20 ;  /* 0x000000ffff14e224 */ /* 0x000fe200078e0a14 */
[----:B------:R-:W-:Y:S01]  /*1120*/  ISETP.GT.U32.AND P6, PT, R21, R2, PT ;  /* 0x000000021500720c */ /* 0x000fe20003fc4070 */
[----:B------:R-:W-:Y:S01]  /*1130*/  IMAD.MOV R5, RZ, RZ, -R5 ;  /* 0x000000ffff057224 */ /* 0x000fe200078e0a05 */
[----:B------:R-:W-:Y:S01]  /*1140*/  ISETP.GE.AND P1, PT, R6, RZ, PT ;  /* 0x000000ff0600720c */ /* 0x000fe20003f26270 */
[----:B------:R-:W-:Y:S01]  /*1150*/  IMAD.HI.U32 R6, R3, R12, RZ ;  /* 0x0000000c03067227 */ /* 0x000fe200078e00ff */
[----:B------:R-:W-:Y:S02]  /*1160*/  @!P2 LOP3.LUT R20, RZ, R8, RZ, 0x33, !PT ;  /* 0x00000008ff14a212 */ /* 0x000fe400078e33ff */
[----:B------:R-:W-:-:S02]  /*1170*/  CS2R R70, SRZ ;  /* 0x0000000000467805 */ /* 0x000fc4000001ff00 */
[C---:B------:R-:W-:Y:S01]  /*1180*/  ISETP.GT.U32.AND P2, PT, R21.reuse, R4, PT ;  /* 0x000000041500720c */ /* 0x040fe20003f44070 */
[----:B------:R-:W-:Y:S01]  /*1190*/  IMAD R5, R21, R5, R10 ;  /* 0x0000000515057224 */ /* 0x000fe200078e020a */
[----:B------:R-:W-:Y:S01]  /*11a0*/  CS2R R72, SRZ ;  /* 0x0000000000487805 */ /* 0x000fe2000001ff00 */
[----:B------:R-:W-:Y:S01]  /*11b0*/  IMAD.MOV.U32 R14, RZ, RZ, R7 ;  /* 0x000000ffff0e7224 */ /* 0x000fe200078e0007 */
[----:B------:R-:W-:Y:S01]  /*11c0*/  CS2R R74, SRZ ;  /* 0x00000000004a7805 */ /* 0x000fe2000001ff00 */
[----:B------:R-:W-:Y:S01]  /*11d0*/  IMAD.MOV R6, RZ, RZ, -R6 ;  /* 0x000000ffff067224 */ /* 0x000fe200078e0a06 */
[----:B------:R-:W-:Y:S01]  /*11e0*/  CS2R R76, SRZ ;  /* 0x00000000004c7805 */ /* 0x000fe2000001ff00 */
[----:B------:R-:W-:Y:S01]  /*11f0*/  @!P6 IMAD.IADD R2, R2, 0x1, -R21 ;  /* 0x000000010202e824 */ /* 0x000fe200078e0a15 */
[----:B------:R-:W-:Y:S01]  /*1200*/  CS2R R78, SRZ ;  /* 0x00000000004e7805 */ /* 0x000fe2000001ff00 */
[----:B------:R-:W-:Y:S01]  /*1210*/  IMAD.HI.U32 R7, R3, R14, RZ ;  /* 0x0000000e03077227 */ /* 0x000fe200078e00ff */
[----:B------:R-:W-:-:S02]  /*1220*/  CS2R R80, SRZ ;  /* 0x0000000000507805 */ /* 0x000fc4000001ff00 */
[----:B------:R-:W-:Y:S02]  /*1230*/  CS2R R82, SRZ ;  /* 0x0000000000527805 */ /* 0x000fe4000001ff00 */
[C---:B------:R-:W-:Y:S01]  /*1240*/  ISETP.GT.U32.AND P6, PT, R21.reuse, R2, PT ;  /* 0x000000021500720c */ /* 0x040fe20003fc4070 */
[C---:B------:R-:W-:Y:S01]  /*1250*/  IMAD R6, R21.reuse, R6, R12 ;  /* 0x0000000615067224 */ /* 0x040fe200078e020c */
[----:B------:R-:W-:Y:S01]  /*1260*/  IABS R12, R25 ;  /* 0x00000019000c7213 */ /* 0x000fe20000000000 */
[----:B------:R-:W-:Y:S01]  /*1270*/  IMAD.MOV R7, RZ, RZ, -R7 ;  /* 0x000000ffff077224 */ /* 0x000fe200078e0a07 */
[----:B------:R-:W-:Y:S01]  /*1280*/  CS2R R84, SRZ ;  /* 0x0000000000547805 */ /* 0x000fe2000001ff00 */
[----:B------:R-:W-:Y:S01]  /*1290*/  @!P2 IMAD.IADD R4, R4, 0x1, -R21 ;  /* 0x000000010404a824 */ /* 0x000fe200078e0a15 */
[----:B------:R-:W-:Y:S01]  /*12a0*/  CS2R R86, SRZ ;  /* 0x0000000000567805 */ /* 0x000fe2000001ff00 */
[----:B------:R-:W-:Y:S01]  /*12b0*/  IMAD R7, R21, R7, R14 ;  /* 0x0000000715077224 */ /* 0x000fe200078e020e */
[----:B------:R-:W-:Y:S01]  /*12c0*/  SHF.R.S32.HI R177, RZ, 0x5, R177 ;  /* 0x00000005ffb17819 */ /* 0x000fe200000114b1 */
[----:B------:R-:W-:Y:S01]  /*12d0*/  IMAD.HI.U32 R10, R3, R16, RZ ;  /* 0x00000010030a7227 */ /* 0x000fe200078e00ff */
[C---:B------:R-:W-:Y:S01]  /*12e0*/  ISETP.GT.U32.AND P2, PT, R21.reuse, R4, PT ;  /* 0x000000041500720c */ /* 0x040fe20003f44070 */
[----:B------:R-:W-:Y:S01]  /*12f0*/  ULDC UR9, c[0x0][0x238] ;  /* 0x00008e0000097ab9 */ /* 0x000fe20000000800 */
[----:B------:R-:W-:Y:S01]  /*1300*/  UMOV UR19, 0xc0000010 ;  /* 0xc000001000137882 */ /* 0x000fe20000000000 */
[----:B------:R-:W-:Y:S01]  /*1310*/  @!P6 IMAD.IADD R2, R2, 0x1, -R21 ;  /* 0x000000010202e824 */ /* 0x000fe200078e0a15 */
[----:B------:R-:W-:Y:S01]  /*1320*/  ISETP.GT.U32.AND P6, PT, R21, R5, PT ;  /* 0x000000051500720c */ /* 0x000fe20003fc4070 */
[----:B------:R-:W-:-:S02]  /*1330*/  IMAD.MOV R10, RZ, RZ, -R10 ;  /* 0x000000ffff0a7224 */ /* 0x000fc400078e0a0a */
[----:B------:R-:W-:Y:S01]  /*1340*/  @!P4 IMAD.MOV R2, RZ, RZ, -R2 ;  /* 0x000000ffff02c224 */ /* 0x000fe200078e0a02 */
[C---:B------:R-:W-:Y:S01]  /*1350*/  ISETP.GT.U32.AND P4, PT, R21.reuse, R6, PT ;  /* 0x000000061500720c */ /* 0x040fe20003f84070 */
[----:B------:R-:W-:Y:S01]  /*1360*/  IMAD R10, R21, R10, R16 ;  /* 0x0000000a150a7224 */ /* 0x000fe200078e0210 */
[----:B------:R-:W-:Y:S01]  /*1370*/  IABS R16, R27 ;  /* 0x0000001b00107213 */ /* 0x000fe20000000000 */
[----:B------:R-:W-:-:S04]  /*1380*/  IMAD.HI.U32 R8, R3, R12, RZ ;  /* 0x0000000c03087227 */ /* 0x000fc800078e00ff */
[--C-:B------:R-:W-:Y:S01]  /*1390*/  @!P2 IMAD.IADD R4, R4, 0x1, -R21.reuse ;  /* 0x000000010404a824 */ /* 0x100fe200078e0a15 */
[----:B------:R-:W-:Y:S01]  /*13a0*/  ISETP.GE.AND P2, PT, R15, RZ, PT ;  /* 0x000000ff0f00720c */ /* 0x000fe20003f46270 */
[--C-:B------:R-:W-:Y:S01]  /*13b0*/  @!P6 IMAD.IADD R5, R5, 0x1, -R21.reuse ;  /* 0x000000010505e824 */ /* 0x100fe200078e0a15 */
[C---:B------:R-:W-:Y:S01]  /*13c0*/  ISETP.GT.U32.AND P6, PT, R21.reuse, R7, PT ;  /* 0x000000071500720c */ /* 0x040fe20003fc4070 */
[----:B------:R-:W-:Y:S02]  /*13d0*/  @!P0 IMAD.MOV R4, RZ, RZ, -R4 ;  /* 0x000000ffff048224 */ /* 0x000fe400078e0a04 */
[----:B------:R-:W-:Y:S01]  /*13e0*/  @!P4 IMAD.IADD R6, R6, 0x1, -R21 ;  /* 0x000000010606c824 */ /* 0x000fe200078e0a15 */
[----:B------:R-:W-:Y:S01]  /*13f0*/  ISETP.GT.U32.AND P4, PT, R21, R5, PT ;  /* 0x000000051500720c */ /* 0x000fe20003f84070 */
[----:B------:R-:W-:Y:S02]  /*1400*/  IMAD.MOV R8, RZ, RZ, -R8 ;  /* 0x000000ffff087224 */ /* 0x000fe400078e0a08 */
[----:B------:R-:W-:Y:S01]  /*1410*/  IMAD.HI.U32 R11, R3, R16, RZ ;  /* 0x00000010030b7227 */ /* 0x000fe200078e00ff */
[----:B------:R-:W-:-:S03]  /*1420*/  ISETP.GT.U32.AND P0, PT, R21, R6, PT ;  /* 0x000000061500720c */ /* 0x000fc60003f04070 */
[----:B------:R-:W-:Y:S02]  /*1430*/  IMAD R8, R21, R8, R12 ;  /* 0x0000000815087224 */ /* 0x000fe400078e020c */
[----:B------:R-:W-:Y:S02]  /*1440*/  @!P6 IMAD.IADD R7, R7, 0x1, -R21 ;  /* 0x000000010707e824 */ /* 0x000fe400078e0a15 */
[----:B------:R-:W-:-:S03]  /*1450*/  IMAD.HI.U32 R12, R3, R18, RZ ;  /* 0x00000012030c7227 */ /* 0x000fc600078e00ff */
[----:B------:R-:W-:Y:S01]  /*1460*/  ISETP.GT.U32.AND P6, PT, R21, R7, PT ;  /* 0x000000071500720c */ /* 0x000fe20003fc4070 */
[----:B------:R-:W-:Y:S01]  /*1470*/  @!P4 IMAD.IADD R5, R5, 0x1, -R21 ;  /* 0x000000010505c824 */ /* 0x000fe200078e0a15 */
[C---:B------:R-:W-:Y:S01]  /*1480*/  ISETP.GT.U32.AND P4, PT, R21.reuse, R10, PT ;  /* 0x0000000a1500720c */ /* 0x040fe20003f84070 */
[----:B------:R-:W-:Y:S02]  /*1490*/  IMAD.MOV R11, RZ, RZ, -R11 ;  /* 0x000000ffff0b7224 */ /* 0x000fe400078e0a0b */
[----:B------:R-:W-:Y:S02]  /*14a0*/  IMAD.MOV R12, RZ, RZ, -R12 ;  /* 0x000000ffff0c7224 */ /* 0x000fe400078e0a0c */
[C---:B------:R-:W-:Y:S02]  /*14b0*/  IMAD R11, R21.reuse, R11, R16 ;  /* 0x0000000b150b7224 */ /* 0x040fe400078e0210 */
[C---:B------:R-:W-:Y:S02]  /*14c0*/  IMAD R12, R21.reuse, R12, R18 ;  /* 0x0000000c150c7224 */ /* 0x040fe400078e0212 */
[--C-:B------:R-:W-:Y:S01]  /*14d0*/  @!P0 IMAD.IADD R6, R6, 0x1, -R21.reuse ;  /* 0x0000000106068824 */ /* 0x100fe200078e0a15 */
[----:B------:R-:W-:Y:S01]  /*14e0*/  ISETP.GT.U32.AND P0, PT, R21, R8, PT ;  /* 0x000000081500720c */ /* 0x000fe20003f04070 */
[----:B------:R-:W-:Y:S01]  /*14f0*/  @!P6 IMAD.IADD R7, R7, 0x1, -R21 ;  /* 0x000000010707e824 */ /* 0x000fe200078e0a15 */
[----:B------:R-:W-:Y:S01]  /*1500*/  ISETP.GT.U32.AND P6, PT, R21, R11, PT ;  /* 0x0000000b1500720c */ /* 0x000fe20003fc4070 */
[----:B------:R-:W-:-:S04]  /*1510*/  IMAD.HI.U32 R13, R3, R22, RZ ;  /* 0x00000016030d7227 */ /* 0x000fc800078e00ff */
[----:B------:R-:W-:-:S04]  /*1520*/  IMAD.HI.U32 R14, R3, R24, RZ ;  /* 0x00000018030e7227 */ /* 0x000fc800078e00ff */
[----:B------:R-:W-:Y:S01]  /*1530*/  @!P4 IMAD.IADD R10, R10, 0x1, -R21 ;  /* 0x000000010a0ac824 */ /* 0x000fe200078e0a15 */
[C---:B------:R-:W-:Y:S01]  /*1540*/  ISETP.GT.U32.AND P4, PT, R21.reuse, R12, PT ;  /* 0x0000000c1500720c */ /* 0x040fe20003f84070 */
[----:B------:R-:W-:Y:S02]  /*1550*/  IMAD.MOV R13, RZ, RZ, -R13 ;  /* 0x000000ffff0d7224 */ /* 0x000fe400078e0a0d */
[----:B------:R-:W-:Y:S02]  /*1560*/  IMAD.MOV R14, RZ, RZ, -R14 ;  /* 0x000000ffff0e7224 */ /* 0x000fe400078e0a0e */
[C---:B------:R-:W-:Y:S01]  /*1570*/  IMAD R13, R21.reuse, R13, R22 ;  /* 0x0000000d150d7224 */ /* 0x040fe200078e0216 */
[----:B------:R-:W-:Y:S01]  /*1580*/  IABS R22, R33 ;  /* 0x0000002100167213 */ /* 0x000fe20000000000 */
[C---:B------:R-:W-:Y:S01]  /*1590*/  IMAD R14, R21.reuse, R14, R24 ;  /* 0x0000000e150e7224 */ /* 0x040fe200078e0218 */
[----:B------:R-:W-:Y:S01]  /*15a0*/  IABS R24, R34 ;  /* 0x0000002200187213 */ /* 0x000fe20000000000 */
[--C-:B------:R-:W-:Y:S01]  /*15b0*/  @!P0 IMAD.IADD R8, R8, 0x1, -R21.reuse ;  /* 0x0000000108088824 */ /* 0x100fe200078e0a15 */
[----:B------:R-:W-:Y:S01]  /*15c0*/  ISETP.GT.U32.AND P0, PT, R21, R13, PT ;  /* 0x0000000d1500720c */ /* 0x000fe20003f04070 */
[--C-:B------:R-:W-:Y:S01]  /*15d0*/  @!P6 IMAD.IADD R11, R11, 0x1, -R21.reuse ;  /* 0x000000010b0be824 */ /* 0x100fe200078e0a15 */
[C---:B------:R-:W-:Y:S01]  /*15e0*/  ISETP.GT.U32.AND P6, PT, R21.reuse, R14, PT ;  /* 0x0000000e1500720c */ /* 0x040fe20003fc4070 */
[----:B------:R-:W-:Y:S01]  /*15f0*/  @!P4 IMAD.IADD R12, R12, 0x1, -R21 ;  /* 0x000000010c0cc824 */ /* 0x000fe200078e0a15 */
[C---:B------:R-:W-:Y:S01]  /*1600*/  ISETP.GT.U32.AND P4, PT, R21.reuse, R10, PT ;  /* 0x0000000a1500720c */ /* 0x040fe20003f84070 */
[----:B------:R-:W-:Y:S01]  /*1610*/  @!P3 IMAD.MOV R5, RZ, RZ, -R5 ;  /* 0x000000ffff05b224 */ /* 0x000fe200078e0a05 */
[C---:B------:R-:W-:Y:S01]  /*1620*/  ISETP.GT.U32.AND P3, PT, R21.reuse, R8, PT ;  /* 0x000000081500720c */ /* 0x040fe20003f64070 */
[----:B------:R-:W-:Y:S01]  /*1630*/  @!P1 IMAD.MOV R6, RZ, RZ, -R6 ;  /* 0x000000ffff069224 */ /* 0x000fe200078e0a06 */
[----:B------:R-:W-:Y:S01]  /*1640*/  ISETP.GT.U32.AND P1, PT, R21, R11, PT ;  /* 0x0000000b1500720c */ /* 0x000fe20003f24070 */
[----:B------:R-:W-:-:S04]  /*1650*/  IMAD.HI.U32 R15, R3, R22, RZ ;  /* 0x00000016030f7227 */ /* 0x000fc800078e00ff */
[----:B------:R-:W-:-:S04]  /*1660*/  IMAD.HI.U32 R16, R3, R24, RZ ;  /* 0x0000001803107227 */ /* 0x000fc800078e00ff */
[----:B------:R-:W-:-:S04]  /*1670*/  IMAD.HI.U32 R17, R3, R26, RZ ;  /* 0x0000001a03117227 */ /* 0x000fc800078e00ff */
[----:B------:R-:W-:-:S04]  /*1680*/  IMAD.HI.U32 R18, R3, R28, RZ ;  /* 0x0000001c03127227 */ /* 0x000fc800078e00ff */
[----:B------:R-:W-:-:S04]  /*1690*/  IMAD.HI.U32 R3, R3, R30, RZ ;  /* 0x0000001e03037227 */ /* 0x000fc800078e00ff */
[----:B------:R-:W-:Y:S02]  /*16a0*/  IMAD.MOV R15, RZ, RZ, -R15 ;  /* 0x000000ffff0f7224 */ /* 0x000fe400078e0a0f */
[----:B------:R-:W-:Y:S02]  /*16b0*/  IMAD.MOV R16, RZ, RZ, -R16 ;  /* 0x000000ffff107224 */ /* 0x000fe400078e0a10 */
[----:B------:R-:W-:Y:S02]  /*16c0*/  IMAD.MOV R3, RZ, RZ, -R3 ;  /* 0x000000ffff037224 */ /* 0x000fe400078e0a03 */
[C---:B------:R-:W-:Y:S02]  /*16d0*/  IMAD R15, R21.reuse, R15, R22 ;  /* 0x0000000f150f7224 */ /* 0x040fe400078e0216 */
[----:B------:R-:W-:Y:S02]  /*16e0*/  IMAD R16, R21, R16, R24 ;  /* 0x0000001015107224 */ /* 0x000fe400078e0218 */
[--C-:B------:R-:W-:Y:S01]  /*16f0*/  @!P0 IMAD.IADD R13, R13, 0x1, -R21.reuse ;  /* 0x000000010d0d8824 */ /* 0x100fe200078e0a15 */
[----:B------:R-:W-:Y:S01]  /*1700*/  ISETP.GT.U32.AND P0, PT, R21, R12, PT ;  /* 0x0000000c1500720c */ /* 0x000fe20003f04070 */
[----:B------:R-:W-:-:S02]  /*1710*/  @!P6 IMAD.IADD R14, R14, 0x1, -R21 ;  /* 0x000000010e0ee824 */ /* 0x000fc400078e0a15 */
[C---:B------:R-:W-:Y:S01]  /*1720*/  IMAD R19, R21.reuse, R3, R30 ;  /* 0x0000000315137224 */ /* 0x040fe200078e021e */
[C---:B------:R-:W-:Y:S01]  /*1730*/  ISETP.GT.U32.AND P6, PT, R21.reuse, R13, PT ;  /* 0x0000000d1500720c */ /* 0x040fe20003fc4070 */
[----:B------:R-:W-:Y:S01]  /*1740*/  @!P5 IMAD.MOV R7, RZ, RZ, -R7 ;  /* 0x000000ffff07d224 */ /* 0x000fe200078e0a07 */
[C---:B------:R-:W-:Y:S01]  /*1750*/  ISETP.GT.U32.AND P5, PT, R21.reuse, R14, PT ;  /* 0x0000000e1500720c */ /* 0x040fe20003fa4070 */
[--C-:B------:R-:W-:Y:S01]  /*1760*/  @!P4 IMAD.IADD R10, R10, 0x1, -R21.reuse ;  /* 0x000000010a0ac824 */ /* 0x100fe200078e0a15 */
[C---:B------:R-:W-:Y:S01]  /*1770*/  ISETP.GT.U32.AND P4, PT, R21.reuse, R15, PT ;  /* 0x0000000f1500720c */ /* 0x040fe20003f84070 */
[--C-:B------:R-:W-:Y:S01]  /*1780*/  @!P3 IMAD.IADD R8, R8, 0x1, -R21.reuse ;  /* 0x000000010808b824 */ /* 0x100fe200078e0a15 */
[----:B------:R-:W-:Y:S01]  /*1790*/  ISETP.GT.U32.AND P3, PT, R21, R16, PT ;  /* 0x000000101500720c */ /* 0x000fe20003f64070 */
[----:B------:R-:W-:Y:S01]  /*17a0*/  @!P1 IMAD.IADD R11, R11, 0x1, -R21 ;  /* 0x000000010b0b9824 */ /* 0x000fe200078e0a15 */
[----:B------:R-:W-:Y:S01]  /*17b0*/  ISETP.GT.U32.AND P1, PT, R21, R19, PT ;  /* 0x000000131500720c */ /* 0x000fe20003f24070 */
[----:B------:R-:W-:Y:S01]  /*17c0*/  IMAD.MOV R17, RZ, RZ, -R17 ;  /* 0x000000ffff117224 */ /* 0x000fe200078e0a11 */
[----:B------:R-:W-:Y:S01]  /*17d0*/  SHF.R.U32.HI R3, RZ, 0x5, R0 ;  /* 0x00000005ff037819 */ /* 0x000fe20000011600 */
[----:B------:R-:W-:-:S02]  /*17e0*/  IMAD.MOV R18, RZ, RZ, -R18 ;  /* 0x000000ffff127224 */ /* 0x000fc400078e0a12 */
[----:B------:R-:W-:Y:S01]  /*17f0*/  IMAD R17, R21, R17, R26 ;  /* 0x0000001115117224 */ /* 0x000fe200078e021a */
[----:B------:R-:W-:Y:S01]  /*1800*/  R2UR UR12, R3 ;  /* 0x00000000030c72ca */ /* 0x000fe200000e0000 */
[--C-:B------:R-:W-:Y:S01]  /*1810*/  @!P0 IMAD.IADD R12, R12, 0x1, -R21.reuse ;  /* 0x000000010c0c8824 */ /* 0x100fe200078e0a15 */
[----:B------:R-:W-:Y:S01]  /*1820*/  SHF.R.S32.HI R3, RZ, 0x2, R0 ;  /* 0x00000002ff037819 */ /* 0x000fe20000011400 */
[C---:B------:R-:W-:Y:S01]  /*1830*/  IMAD R18, R21.reuse, R18, R28 ;  /* 0x0000001215127224 */ /* 0x040fe200078e021c */
[----:B------:R-:W-:Y:S01]  /*1840*/  ISETP.GT.U32.AND P0, PT, R21, R17, PT ;  /* 0x000000111500720c */ /* 0x000fe20003f04070 */
[--C-:B------:R-:W-:Y:S01]  /*1850*/  @!P5 IMAD.IADD R14, R14, 0x1, -R21.reuse ;  /* 0x000000010e0ed824 */ /* 0x100fe200078e0a15 */
[----:B------:R-:W-:Y:S01]  /*1860*/  ISETP.GE.AND P5, PT, R23, RZ, PT ;  /* 0x000000ff1700720c */ /* 0x000fe20003fa6270 */
[--C-:B------:R-:W-:Y:S01]  /*1870*/  @!P4 IMAD.IADD R15, R15, 0x1, -R21.reuse ;  /* 0x000000010f0fc824 */ /* 0x100fe200078e0a15 */
[----:B------:R-:W-:Y:S01]  /*1880*/  ISETP.GE.AND P4, PT, R25, RZ, PT ;  /* 0x000000ff1900720c */ /* 0x000fe20003f86270 */
[--C-:B------:R-:W-:Y:S01]  /*1890*/  @!P3 IMAD.IADD R16, R16, 0x1, -R21.reuse ;  /* 0x000000011010b824 */ /* 0x100fe200078e0a15 */
[----:B------:R-:W-:Y:S01]  /*18a0*/  ISETP.GE.AND P3, PT, R27, RZ, PT ;  /* 0x000000ff1b00720c */ /* 0x000fe20003f66270 */
[--C-:B------:R-:W-:Y:S01]  /*18b0*/  @!P1 IMAD.IADD R19, R19, 0x1, -R21.reuse ;  /* 0x0000000113139824 */ /* 0x100fe200078e0a15 */
[----:B------:R-:W-:Y:S01]  /*18c0*/  ISETP.GE.AND P1, PT, R29, RZ, PT ;  /* 0x000000ff1d00720c */ /* 0x000fe20003f26270 */
[--C-:B------:R-:W-:Y:S01]  /*18d0*/  @!P6 IMAD.IADD R13, R13, 0x1, -R21.reuse ;  /* 0x000000010d0de824 */ /* 0x100fe200078e0a15 */
[----:B------:R-:W-:Y:S01]  /*18e0*/  ISETP.GT.U32.AND P6, PT, R21, R18, PT ;  /* 0x000000121500720c */ /* 0x000fe20003fc4070 */
[----:B------:R-:W-:Y:S01]  /*18f0*/  IMAD R20, R20, UR5, RZ ;  /* 0x0000000514147c24 */ /* 0x000fe2000f8e02ff */
[----:B------:R-:W-:Y:S01]  /*1900*/  SGXT R3, R3, 0x1 ;  /* 0x000000010303781a */ /* 0x000fe20000000200 */
[----:B------:R-:W-:Y:S01]  /*1910*/  @!P0 IMAD.IADD R17, R17, 0x1, -R21 ;  /* 0x0000000111118824 */ /* 0x000fe200078e0a15 */
[----:B------:R-:W-:Y:S01]  /*1920*/  ISETP.GE.AND P0, PT, R31, RZ, PT ;  /* 0x000000ff1f00720c */ /* 0x000fe20003f06270 */
[----:B------:R-:W-:Y:S01]  /*1930*/  @!P5 IMAD.MOV R10, RZ, RZ, -R10 ;  /* 0x000000ffff0ad224 */ /* 0x000fe200078e0a0a */
[C---:B------:R-:W-:Y:S01]  /*1940*/  ISETP.GT.U32.AND P5, PT, R21.reuse, R15, PT ;  /* 0x0000000f1500720c */ /* 0x040fe20003fa4070 */
[----:B------:R-:W-:Y:S01]  /*1950*/  @!P4 IMAD.MOV R8, RZ, RZ, -R8 ;  /* 0x000000ffff08c224 */ /* 0x000fe200078e0a08 */
[C---:B------:R-:W-:Y:S01]  /*1960*/  ISETP.GT.U32.AND P4, PT, R21.reuse, R16, PT ;  /* 0x000000101500720c */ /* 0x040fe20003f84070 */
[----:B------:R-:W-:Y:S01]  /*1970*/  @!P3 IMAD.MOV R11, RZ, RZ, -R11 ;  /* 0x000000ffff0bb224 */ /* 0x000fe200078e0a0b */
[C---:B------:R-:W-:Y:S01]  /*1980*/  ISETP.GT.U32.AND P3, PT, R21.reuse, R19, PT ;  /* 0x000000131500720c */ /* 0x040fe20003f64070 */
[----:B------:R-:W-:Y:S01]  /*1990*/  @!P1 IMAD.MOV R12, RZ, RZ, -R12 ;  /* 0x000000ffff0c9224 */ /* 0x000fe200078e0a0c */
[----:B------:R-:W-:Y:S01]  /*19a0*/  ISETP.GT.U32.AND P1, PT, R21, R17, PT ;  /* 0x000000111500720c */ /* 0x000fe20003f24070 */
[----:B------:R-:W-:Y:S01]  /*19b0*/  @!P6 IMAD.IADD R18, R18, 0x1, -R21 ;  /* 0x000000011212e824 */ /* 0x000fe200078e0a15 */
[----:B------:R-:W-:Y:S01]  /*19c0*/  LOP3.LUT R3, R3, 0x90, RZ, 0xc0, !PT ;  /* 0x0000009003037812 */ /* 0x000fe200078ec0ff */
[----:B------:R-:W-:Y:S01]  /*19d0*/  ULDC UR5, c[0x0][0x23c] ;  /* 0x00008f0000057ab9 */ /* 0x000fe20000000800 */
[----:B------:R-:W-:Y:S01]  /*19e0*/  CS2R R24, SRZ ;  /* 0x0000000000187805 */ /* 0x000fe2000001ff00 */
[----:B------:R-:W-:Y:S01]  /*19f0*/  @!P0 IMAD.MOV R13, RZ, RZ, -R13 ;  /* 0x000000ffff0d8224 */ /* 0x000fe200078e0a0d */
[----:B------:R-:W-:Y:S01]  /*1a00*/  ISETP.GT.U32.AND P6, PT, R21, R18, PT ;  /* 0x000000121500720c */ /* 0x000fe20003fc4070 */
[--C-:B------:R-:W-:Y:S01]  /*1a10*/  @!P5 IMAD.IADD R15, R15, 0x1, -R21.reuse ;  /* 0x000000010f0fd824 */ /* 0x100fe200078e0a15 */
[----:B------:R-:W-:Y:S01]  /*1a20*/  ISETP.GE.AND P0, PT, R32, RZ, PT ;  /* 0x000000ff2000720c */ /* 0x000fe20003f06270 */
[--C-:B------:R-:W-:Y:S01]  /*1a30*/  @!P4 IMAD.IADD R16, R16, 0x1, -R21.reuse ;  /* 0x000000011010c824 */ /* 0x100fe200078e0a15 */
[----:B------:R-:W-:Y:S01]  /*1a40*/  ISETP.GE.AND P5, PT, R33, RZ, PT ;  /* 0x000000ff2100720c */ /* 0x000fe20003fa6270 */
[--C-:B------:R-:W-:Y:S01]  /*1a50*/  @!P3 IMAD.IADD R19, R19, 0x1, -R21.reuse ;  /* 0x000000011313b824 */ /* 0x100fe200078e0a15 */
[----:B------:R-:W-:Y:S01]  /*1a60*/  ISETP.GE.AND P4, PT, R34, RZ, PT ;  /* 0x000000ff2200720c */ /* 0x000fe20003f86270 */
[----:B------:R-:W-:Y:S01]  /*1a70*/  @!P1 IMAD.IADD R17, R17, 0x1, -R21 ;  /* 0x0000000111119824 */ /* 0x000fe200078e0a15 */
[----:B------:R-:W-:Y:S01]  /*1a80*/  ISETP.GE.AND P3, PT, R35, RZ, PT ;  /* 0x000000ff2300720c */ /* 0x000fe20003f66270 */
[----:B------:R-:W-:Y:S01]  /*1a90*/  @!P2 IMAD.MOV R19, RZ, RZ, -R19 ;  /* 0x000000ffff13a224 */ /* 0x000fe200078e0a13 */
[----:B------:R-:W-:Y:S01]  /*1aa0*/  ISETP.GE.AND P1, PT, R36, RZ, PT ;  /* 0x000000ff2400720c */ /* 0x000fe20003f26270 */
[----:B------:R-:W-:Y:S01]  /*1ab0*/  IMAD R173, R176, UR5, RZ ;  /* 0x00000005b0ad7c24 */ /* 0x000fe2000f8e02ff */
[----:B------:R-:W-:Y:S01]  /*1ac0*/  LOP3.LUT R210, R3, 0x1f60, R210, 0xf8, !PT ;  /* 0x00001f6003d27812 */ /* 0x000fe200078ef8d2 */
[----:B------:R-:W-:Y:S01]  /*1ad0*/  @!P6 IMAD.IADD R18, R18, 0x1, -R21 ;  /* 0x000000011212e824 */ /* 0x000fe200078e0a15 */
[----:B------:R-:W-:Y:S01]  /*1ae0*/  ISETP.NE.AND P6, PT, R9, RZ, PT ;  /* 0x000000ff0900720c */ /* 0x000fe20003fc5270 */
[----:B------:R-:W-:Y:S01]  /*1af0*/  @!P0 IMAD.MOV R14, RZ, RZ, -R14 ;  /* 0x000000ffff0e8224 */ /* 0x000fe200078e0a0e */
[----:B------:R-:W-:Y:S01]  /*1b00*/  LOP3.LUT R3, RZ, R9, RZ, 0x33, !PT ;  /* 0x00000009ff037212 */ /* 0x000fe200078e33ff */
[----:B------:R-:W-:Y:S01]  /*1b10*/  @!P5 IMAD.MOV R15, RZ, RZ, -R15 ;  /* 0x000000ffff0fd224 */ /* 0x000fe200078e0a0f */
[----:B------:R-:W-:Y:S01]  /*1b20*/  USHF.L.U32 UR13, UR5, 0x5, URZ ;  /* 0x00000005050d7899 */ /* 0x000fe2000800063f */
[----:B------:R-:W-:Y:S01]  /*1b30*/  @!P4 IMAD.MOV R16, RZ, RZ, -R16 ;  /* 0x000000ffff10c224 */ /* 0x000fe200078e0a10 */
[C---:B------:R-:W-:Y:S01]  /*1b40*/  SEL R4, R3.reuse, R4, !P6 ;  /* 0x0000000403047207 */ /* 0x040fe20007000000 */
[----:B------:R-:W-:Y:S01]  /*1b50*/  @!P3 IMAD.MOV R17, RZ, RZ, -R17 ;  /* 0x000000ffff11b224 */ /* 0x000fe200078e0a11 */
[C---:B------:R-:W-:Y:S01]  /*1b60*/  SEL R5, R3.reuse, R5, !P6 ;  /* 0x0000000503057207 */ /* 0x040fe20007000000 */
[----:B------:R-:W-:Y:S01]  /*1b70*/  @!P1 IMAD.MOV R18, RZ, RZ, -R18 ;  /* 0x000000ffff129224 */ /* 0x000fe200078e0a12 */
[C---:B------:R-:W-:Y:S01]  /*1b80*/  SEL R2, R3.reuse, R2, !P6 ;  /* 0x0000000203027207 */ /* 0x040fe20007000000 */
[----:B------:R-:W-:Y:S01]  /*1b90*/  IMAD R4, R4, UR4, RZ ;  /* 0x0000000404047c24 */ /* 0x000fe2000f8e02ff */
[----:B------:R-:W-:Y:S01]  /*1ba0*/  SEL R12, R3, R12, !P6 ;  /* 0x0000000c030c7207 */ /* 0x000fe20007000000 */
[----:B------:R-:W-:Y:S01]  /*1bb0*/  IMAD R5, R5, UR4, RZ ;  /* 0x0000000405057c24 */ /* 0x000fe2000f8e02ff */
[C---:B------:R-:W-:Y:S01]  /*1bc0*/  SEL R13, R3.reuse, R13, !P6 ;  /* 0x0000000d030d7207 */ /* 0x040fe20007000000 */
[----:B------:R-:W-:Y:S01]  /*1bd0*/  IMAD R2, R2, UR4, RZ ;  /* 0x0000000402027c24 */ /* 0x000fe2000f8e02ff */
[C---:B------:R-:W-:Y:S01]  /*1be0*/  SEL R6, R3.reuse, R6, !P6 ;  /* 0x0000000603067207 */ /* 0x040fe20007000000 */
[----:B------:R-:W-:Y:S01]  /*1bf0*/  IMAD R12, R12, UR4, RZ ;  /* 0x000000040c0c7c24 */ /* 0x000fe2000f8e02ff */
[----:B------:R-:W-:Y:S01]  /*1c00*/  SEL R7, R3, R7, !P6 ;  /* 0x0000000703077207 */ /* 0x000fe20007000000 */
[----:B------:R-:W-:Y:S01]  /*1c10*/  IMAD R13, R13, UR4, RZ ;  /* 0x000000040d0d7c24 */ /* 0x000fe2000f8e02ff */
        /* <DEDUP_REMOVED lines=18> */
[----:B------:R-:W-:Y:S01]  /*1d40*/  SHF.R.S32.HI R209, RZ, 0x1f, R4 ;  /* 0x0000001fffd17819 */ /* 0x000fe20000011404 */
[----:B------:R-:W-:Y:S01]  /*1d50*/  IMAD R18, R18, UR4, RZ ;  /* 0x0000000412127c24 */ /* 0x000fe2000f8e02ff */
[----:B------:R-:W-:Y:S01]  /*1d60*/  IADD3 R208, P2, R4, UR14, RZ ;  /* 0x0000000e04d07c10 */ /* 0x000fe2000ff5e0ff */
[----:B------:R-:W-:Y:S01]  /*1d70*/  IMAD R3, R3, UR4, RZ ;  /* 0x0000000403037c24 */ /* 0x000fe2000f8e02ff */
[----:B------:R-:W-:Y:S01]  /*1d80*/  SHF.R.S32.HI R207, RZ, 0x1f, R5 ;  /* 0x0000001fffcf7819 */ /* 0x000fe20000011405 */
[----:B------:R-:W-:Y:S01]  /*1d90*/  UIADD3 UR4, UR8, 0x2000, URZ ;  /* 0x0000200008047890 */ /* 0x000fe2000fffe03f */
[----:B------:R-:W-:-:S02]  /*1da0*/  IADD3 R206, P1, R5, UR14, RZ ;  /* 0x0000000e05ce7c10 */ /* 0x000fc4000ff3e0ff */
[----:B------:R-:W-:Y:S02]  /*1db0*/  CS2R R26, SRZ ;  /* 0x00000000001a7805 */ /* 0x000fe4000001ff00 */
[----:B------:R-:W-:Y:S01]  /*1dc0*/  SHF.R.S32.HI R211, RZ, 0x1f, R2 ;  /* 0x0000001fffd37819 */ /* 0x000fe20000011402 */
[----:B------:R-:W-:Y:S01]  /*1dd0*/  USHF.R.U32.HI UR4, URZ, 0x4, UR4 ;  /* 0x000000043f047899 */ /* 0x000fe20008011604 */
[----:B------:R-:W-:Y:S02]  /*1de0*/  IADD3 R174, P3, R2, UR14, RZ ;  /* 0x0000000e02ae7c10 */ /* 0x000fe4000ff7e0ff */
[----:B------:R-:W-:Y:S02]  /*1df0*/  CS2R R28, SRZ ;  /* 0x00000000001c7805 */ /* 0x000fe4000001ff00 */
[----:B------:R-:W-:Y:S01]  /*1e00*/  SHF.R.S32.HI R2, RZ, 0x7, R0 ;  /* 0x00000007ff027819 */ /* 0x000fe20000011400 */
[----:B------:R-:W-:Y:S01]  /*1e10*/  USGXT.U32 UR4, UR4, 0xe ;  /* 0x0000000e0404789a */ /* 0x000fe20008000000 */
[----:B------:R-:W-:-:S02]  /*1e20*/  IADD3.X R209, R209, UR15, RZ, P2, !PT ;  /* 0x0000000fd1d17c10 */ /* 0x000fc400097fe4ff */
[----:B------:R-:W-:Y:S02]  /*1e30*/  CS2R R30, SRZ ;  /* 0x00000000001e7805 */ /* 0x000fe4000001ff00 */
[----:B------:R-:W-:Y:S02]  /*1e40*/  IADD3.X R207, R207, UR15, RZ, P1, !PT ;  /* 0x0000000fcfcf7c10 */ /* 0x000fe40008ffe4ff */
[----:B------:R-:W-:Y:S02]  /*1e50*/  CS2R R32, SRZ ;  /* 0x0000000000207805 */ /* 0x000fe4000001ff00 */
[----:B------:R-:W-:Y:S02]  /*1e60*/  IADD3.X R211, R211, UR15, RZ, P3, !PT ;  /* 0x0000000fd3d37c10 */ /* 0x000fe40009ffe4ff */
[----:B------:R-:W-:Y:S02]  /*1e70*/  CS2R R34, SRZ ;  /* 0x0000000000227805 */ /* 0x000fe4000001ff00 */
[----:B------:R-:W-:-:S02]  /*1e80*/  SHF.R.S32.HI R195, RZ, 0x1f, R12 ;  /* 0x0000001fffc37819 */ /* 0x000fc4000001140c */
[----:B------:R-:W-:Y:S02]  /*1e90*/  CS2R R36, SRZ ;  /* 0x0000000000247805 */ /* 0x000fe4000001ff00 */
[----:B------:R-:W-:Y:S01]  /*1ea0*/  IADD3 R194, P2, R12, UR14, RZ ;  /* 0x0000000e0cc27c10 */ /* 0x000fe2000ff5e0ff */
[C---:B0-----:R-:W-:Y:S01]  /*1eb0*/  IMAD.SHL.U32 R172, R175.reuse, 0x20, RZ ;  /* 0x00000020afac7824 */ /* 0x041fe200078e00ff */
[----:B------:R-:W-:Y:S01]  /*1ec0*/  SHF.R.S32.HI R193, RZ, 0x1f, R13 ;  /* 0x0000001fffc17819 */ /* 0x000fe2000001140d */
[----:B------:R-:W-:Y:S01]  /*1ed0*/  IMAD R171, R175, 0x1f, RZ ;  /* 0x0000001fafab7824 */ /* 0x000fe200078e02ff */
[----:B------:R-:W-:Y:S01]  /*1ee0*/  IADD3 R192, P1, R13, UR14, RZ ;  /* 0x0000000e0dc07c10 */ /* 0x000fe2000ff3e0ff */
[C---:B------:R-:W-:Y:S01]  /*1ef0*/  IMAD R170, R175.reuse, 0x1e, RZ ;  /* 0x0000001eafaa7824 */ /* 0x040fe200078e02ff */
[----:B------:R-:W-:Y:S01]  /*1f00*/  SHF.R.S32.HI R205, RZ, 0x1f, R6 ;  /* 0x0000001fffcd7819 */ /* 0x000fe20000011406 */
[C---:B------:R-:W-:Y:S01]  /*1f10*/  IMAD R169, R175.reuse, 0x1d, RZ ;  /* 0x0000001dafa97824 */ /* 0x040fe200078e02ff */
[----:B------:R-:W-:Y:S01]  /*1f20*/  IADD3 R204, P0, R6, UR14, RZ ;  /* 0x0000000e06cc7c10 */ /* 0x000fe2000ff1e0ff */
[C---:B------:R-:W-:Y:S01]  /*1f30*/  IMAD R168, R175.reuse, 0x1c, RZ ;  /* 0x0000001cafa87824 */ /* 0x040fe200078e02ff */
        /* <DEDUP_REMOVED lines=16> */
[----:B------:R-:W-:Y:S01]  /*2040*/  SGXT R2, R2, 0x1 ;  /* 0x000000010202781a */ /* 0x000fe20000000200 */
[----:B------:R-:W-:Y:S01]  /*2050*/  IMAD R23, R175, 0x13, RZ ;  /* 0x00000013af177824 */ /* 0x000fe200078e02ff */
[----:B------:R-:W-:Y:S01]  /*2060*/  IADD3.X R195, R195, UR15, RZ, P2, !PT ;  /* 0x0000000fc3c37c10 */ /* 0x000fe200097fe4ff */
        /* <DEDUP_REMOVED lines=8> */
[----:B------:R-:W-:Y:S01]  /*20f0*/  IMAD.SHL.U32 R12, R175, 0x8, RZ ;  /* 0x00000008af0c7824 */ /* 0x000fe200078e00ff */
[----:B------:R-:W-:Y:S01]  /*2100*/  IADD3.X R199, R199, UR15, RZ, P5, !PT ;  /* 0x0000000fc7c77c10 */ /* 0x000fe2000affe4ff */
[----:B------:R-:W-:Y:S01]  /*2110*/  IMAD R11, R175, 0x7, RZ ;  /* 0x00000007af0b7824 */ /* 0x000fe200078e02ff */
[----:B------:R-:W-:Y:S01]  /*2120*/  IADD3.X R197, R197, UR15, RZ, P3, !PT ;  /* 0x0000000fc5c57c10 */ /* 0x000fe20009ffe4ff */
[C---:B------:R-:W-:Y:S01]  /*2130*/  IMAD R10, R175.reuse, 0x6, RZ ;  /* 0x00000006af0a7824 */ /* 0x040fe200078e02ff */
[----:B------:R-:W-:Y:S01]  /*2140*/  SHF.R.S32.HI R181, RZ, 0x1f, R3 ;  /* 0x0000001fffb57819 */ /* 0x000fe20000011403 */
[----:B------:R-:W-:Y:S01]  /*2150*/  IMAD R9, R175, 0x5, RZ ;  /* 0x00000005af097824 */ /* 0x000fe200078e02ff */
[----:B------:R-:W-:Y:S01]  /*2160*/  IADD3 R180, P2, R3, UR14, RZ ;  /* 0x0000000e03b47c10 */ /* 0x000fe2000ff5e0ff */
[C---:B------:R-:W-:Y:S01]  /*2170*/  IMAD.SHL.U32 R8, R175.reuse, 0x4, RZ ;  /* 0x00000004af087824 */ /* 0x040fe200078e00ff */
[----:B------:R-:W-:Y:S01]  /*2180*/  IADD3 R178, P1, R20, UR6, RZ ;  /* 0x0000000614b27c10 */ /* 0x000fe2000ff3e0ff */
[----:B------:R-:W-:Y:S01]  /*2190*/  ULDC UR6, c[0x0][0x230] ;  /* 0x00008c0000067ab9 */ /* 0x000fe20000000800 */
[----:B------:R-:W-:Y:S01]  /*21a0*/  SHF.R.S32.HI R191, RZ, 0x1f, R14 ;  /* 0x0000001fffbf7819 */ /* 0x000fe2000001140e */
[----:B------:R-:W-:Y:S01]  /*21b0*/  IMAD.U32 R5, RZ, RZ, UR6 ;  /* 0x00000006ff057e24 */ /* 0x000fe2000f8e00ff */
[----:B------:R-:W-:Y:S01]  /*21c0*/  IADD3 R190, P0, R14, UR14, RZ ;  /* 0x0000000e0ebe7c10 */ /* 0x000fe2000ff1e0ff */
[C---:B------:R-:W-:Y:S01]  /*21d0*/  IMAD R14, R175.reuse, 0xa, RZ ;  /* 0x0000000aaf0e7824 */ /* 0x040fe200078e02ff */
[----:B------:R-:W-:Y:S01]  /*21e0*/  SHF.R.S32.HI R189, RZ, 0x1f, R15 ;  /* 0x0000001fffbd7819 */ /* 0x000fe2000001140f */
[----:B------:R-:W-:Y:S01]  /*21f0*/  IMAD R7, R175, 0x3, RZ ;  /* 0x00000003af077824 */ /* 0x000fe200078e02ff */
[----:B------:R-:W-:Y:S01]  /*2200*/  IADD3 R188, P4, R15, UR14, RZ ;  /* 0x0000000e0fbc7c10 */ /* 0x000fe2000ff9e0ff */
[C---:B------:R-:W-:Y:S01]  /*2210*/  IMAD R15, R175.reuse, 0xb, RZ ;  /* 0x0000000baf0f7824 */ /* 0x040fe200078e02ff */
[----:B------:R-:W-:Y:S01]  /*2220*/  SHF.R.S32.HI R187, RZ, 0x1f, R16 ;  /* 0x0000001fffbb7819 */ /* 0x000fe20000011410 */
[C---:B------:R-:W-:Y:S01]  /*2230*/  IMAD.SHL.U32 R6, R175.reuse, 0x2, RZ ;  /* 0x00000002af067824 */ /* 0x040fe200078e00ff */
[----:B------:R-:W-:Y:S01]  /*2240*/  IADD3 R186, P6, R16, UR14, RZ ;  /* 0x0000000e10ba7c10 */ /* 0x000fe2000ffde0ff */
[----:B------:R-:W-:Y:S01]  /*2250*/  IMAD R16, R175, 0xc, RZ ;  /* 0x0000000caf107824 */ /* 0x000fe200078e02ff */
[----:B------:R-:W-:Y:S01]  /*2260*/  SHF.R.S32.HI R185, RZ, 0x1f, R17 ;  /* 0x0000001fffb97819 */ /* 0x000fe20000011411 */
[----:B------:R-:W-:Y:S01]  /*2270*/  UMOV UR18, UR4 ;  /* 0x0000000400127c82 */ /* 0x000fe20008000000 */
[----:B------:R-:W-:Y:S01]  /*2280*/  IADD3 R184, P5, R17, UR14, RZ ;  /* 0x0000000e11b87c10 */ /* 0x000fe2000ffbe0ff */
[----:B------:R-:W-:Y:S01]  /*2290*/  IMAD R17, R175, 0xd, RZ ;  /* 0x0000000daf117824 */ /* 0x000fe200078e02ff */
[----:B------:R-:W-:-:S02]  /*22a0*/  SHF.R.S32.HI R183, RZ, 0x1f, R18 ;  /* 0x0000001fffb77819 */ /* 0x000fc40000011412 */
[----:B------:R-:W-:Y:S01]  /*22b0*/  IADD3 R182, P3, R18, UR14, RZ ;  /* 0x0000000e12b67c10 */ /* 0x000fe2000ff7e0ff */
[C---:B------:R-:W-:Y:S01]  /*22c0*/  IMAD R18, R175.reuse, 0xe, RZ ;  /* 0x0000000eaf127824 */ /* 0x040fe200078e02ff */
[----:B------:R-:W-:Y:S01]  /*22d0*/  LOP3.LUT R3, R2, 0x90, RZ, 0xc0, !PT ;  /* 0x0000009002037812 */ /* 0x000fe200078ec0ff */
[----:B------:R-:W-:Y:S01]  /*22e0*/  USHF.R.S32.HI UR14, URZ, 0x1f, UR13 ;  /* 0x0000001f3f0e7899 */ /* 0x000fe2000801140d */
[----:B------:R-:W-:Y:S01]  /*22f0*/  LEA.HI.X.SX32 R179, R20, UR7, 0x1, P1 ;  /* 0x0000000714b37c11 */ /* 0x000fe200088f0eff */
[----:B------:R-:W-:Y:S01]  /*2300*/  IMAD.SHL.U32 R20, R175, 0x10, RZ ;  /* 0x00000010af147824 */ /* 0x000fe200078e00ff */
[----:B------:R-:W-:Y:S02]  /*2310*/  IADD3.X R191, R191, UR15, RZ, P0, !PT ;  /* 0x0000000fbfbf7c10 */ /* 0x000fe400087fe4ff */
[----:B------:R-:W-:Y:S02]  /*2320*/  IADD3.X R189, R189, UR15, RZ, P4, !PT ;  /* 0x0000000fbdbd7c10 */ /* 0x000fe4000a7fe4ff */
[----:B------:R-:W-:-:S02]  /*2330*/  IADD3.X R187, R187, UR15, RZ, P6, !PT ;  /* 0x0000000fbbbb7c10 */ /* 0x000fc4000b7fe4ff */
[----:B------:R-:W-:Y:S02]  /*2340*/  IADD3.X R185, R185, UR15, RZ, P5, !PT ;  /* 0x0000000fb9b97c10 */ /* 0x000fe4000affe4ff */
[----:B------:R-:W-:Y:S02]  /*2350*/  IADD3.X R183, R183, UR15, RZ, P3, !PT ;  /* 0x0000000fb7b77c10 */ /* 0x000fe40009ffe4ff */
[----:B------:R-:W-:Y:S02]  /*2360*/  IADD3.X R181, R181, UR15, RZ, P2, !PT ;  /* 0x0000000fb5b57c10 */ /* 0x000fe400097fe4ff */
[----:B------:R-:W-:Y:S02]  /*2370*/  SHF.R.S32.HI R4, RZ, 0x1f, R173 ;  /* 0x0000001fff047819 */ /* 0x000fe400000114ad */
[----:B------:R-:W-:Y:S02]  /*2380*/  LOP3.LUT R3, R3, 0x7f, R0, 0x78, !PT ;  /* 0x0000007f03037812 */ /* 0x000fe400078e7800 */
[----:B------:R-:W-:-:S07]  /*2390*/  LOP3.LUT R2, R210, 0x10, RZ, 0x3c, !PT ;  /* 0x00000010d2027812 */ /* 0x000fce00078e3cff */
.L_x_1:
[----:B------:R-:W-:Y:S02]  /*23a0*/  IADD3 R166, P0, R178, UR9, RZ ;  /* 0x00000009b2a67c10 */ /* 0x000fe4000ff1e0ff */
[C---:B------:R-:W-:Y:S02]  /*23b0*/  ISETP.GT.AND P3, PT, R5.reuse, 0x1, PT ;  /* 0x000000010500780c */ /* 0x040fe40003f64270 */
[----:B------:R-:W-:Y:S02]  /*23c0*/  ISETP.GT.AND P1, PT, R5, 0x3, PT ;  /* 0x000000030500780c */ /* 0x000fe40003f24270 */
[----:B------:R-:W-:Y:S02]  /*23d0*/  LEA.HI.X.SX32 R167, R175, R179, 0x1, P0 ;  /* 0x000000b3afa77211 */ /* 0x000fe400000f0eff */
[----:B------:R-:W-:Y:S02]  /*23e0*/  IADD3 R164, P0, R7, R178, RZ ;  /* 0x000000b207a47210 */ /* 0x000fe40007f1e0ff */
[----:B------:R-:W-:-:S02]  /*23f0*/  PRMT R217, RZ, 0x7610, R217 ;  /* 0x00007610ffd97816 */ /* 0x000fc400000000d9 */
[----:B------:R-:W-:Y:S02]  /*2400*/  PRMT R163, RZ, 0x7610, R163 ;  /* 0x00007610ffa37816 */ /* 0x000fe400000000a3 */
[----:B------:R-:W-:Y:S02]  /*2410*/  LEA.HI.X.SX32 R165, R7, R179, 0x1, P0 ;  /* 0x000000b307a57211 */ /* 0x000fe400000f0eff */
[C---:B------:R-:W-:Y:S01]  /*2420*/  ISETP.GT.AND P4, PT, R5.reuse, 0x2, PT ;  /* 0x000000020500780c */ /* 0x040fe20003f84270 */
[----:B------:R0:W2:Y:S01]  /*2430*/  @P3 LDG.E.U8 R217, desc[UR10][R166.64] ;  /* 0x0000000aa6d93981 */ /* 0x0000a2000c1e1100 */
[C---:B------:R-:W-:Y:S02]  /*2440*/  ISETP.GT.AND P0, PT, R5.reuse, 0x5, PT ;  /* 0x000000050500780c */ /* 0x040fe40003f04270 */
[----:B------:R-:W-:Y:S01]  /*2450*/  IADD3 R160, P2, R6, R178, RZ ;  /* 0x000000b206a07210 */ /* 0x000fe20007f5e0ff */
[----:B------:R-:W3:Y:S01]  /*2460*/  @P1 LDG.E.U8 R163, desc[UR10][R164.64] ;  /* 0x0000000aa4a31981 */ /* 0x000ee2000c1e1100 */
[----:B------:R-:W-:-:S02]  /*2470*/  ISETP.GT.AND P3, PT, R5, 0x4, PT ;  /* 0x000000040500780c */ /* 0x000fc40003f64270 */
[----:B------:R-:W-:Y:S02]  /*2480*/  PRMT R162, RZ, 0x7610, R162 ;  /* 0x00007610ffa27816 */ /* 0x000fe400000000a2 */
[CC--:B0-----:R-:W-:Y:S02]  /*2490*/  IADD3 R166, P1, R9.reuse, R178.reuse, RZ ;  /* 0x000000b209a67210 */ /* 0x0c1fe40007f3e0ff */
[-C--:B------:R-:W-:Y:S02]  /*24a0*/  LEA.HI.X.SX32 R161, R6, R179.reuse, 0x1, P2 ;  /* 0x000000b306a17211 */ /* 0x080fe400010f0eff */
[----:B------:R-:W-:Y:S02]  /*24b0*/  PRMT R248, RZ, 0x7610, R248 ;  /* 0x00007610fff87816 */ /* 0x000fe400000000f8 */
[----:B------:R-:W-:Y:S01]  /*24c0*/  IADD3 R218, P2, R8, R178, RZ ;  /* 0x000000b208da7210 */ /* 0x000fe20007f5e0ff */
[----:B------:R0:W4:Y:S01]  /*24d0*/  @P4 LDG.E.U8 R162, desc[UR10][R160.64] ;  /* 0x0000000aa0a24981 */ /* 0x000122000c1e1100 */
[----:B------:R-:W-:-:S02]  /*24e0*/  LEA.HI.X.SX32 R167, R9, R179, 0x1, P1 ;  /* 0x000000b309a77211 */ /* 0x000fc400008f0eff */
[----:B------:R-:W-:Y:S02]  /*24f0*/  PRMT R234, RZ, 0x7610, R234 ;  /* 0x00007610ffea7816 */ /* 0x000fe400000000ea */
[----:B------:R-:W-:Y:S01]  /*2500*/  LEA.HI.X.SX32 R219, R8, R179, 0x1, P2 ;  /* 0x000000b308db7211 */ /* 0x000fe200010f0eff */
[----:B------:R1:W5:Y:S01]  /*2510*/  @P0 LDG.E.U8 R248, desc[UR10][R166.64] ;  /* 0x0000000aa6f80981 */ /* 0x000362000c1e1100 */
[C---:B------:R-:W-:Y:S02]  /*2520*/  ISETP.GT.AND P2, PT, R5.reuse, 0x6, PT ;  /* 0x000000060500780c */ /* 0x040fe40003f44270 */
[C---:B------:R-:W-:Y:S01]  /*2530*/  ISETP.GT.AND P1, PT, R5.reuse, 0x7, PT ;  /* 0x000000070500780c */ /* 0x040fe20003f24270 */
[----:B------:R-:W2:Y:S01]  /*2540*/  @P3 LDG.E.U8 R234, desc[UR10][R218.64] ;  /* 0x0000000adaea3981 */ /* 0x000ea2000c1e1100 */
[----:B0-----:R-:W-:Y:S02]  /*2550*/  IADD3 R160, P4, R10, R178, RZ ;  /* 0x000000b20aa07210 */ /* 0x001fe40007f9e0ff */
[----:B------:R-:W-:-:S02]  /*2560*/  ISETP.GT.AND P0, PT, R5, 0x8, PT ;  /* 0x000000080500780c */ /* 0x000fc40003f04270 */
[----:B------:R-:W-:Y:S02]  /*2570*/  LEA.HI.X.SX32 R161, R10, R179, 0x1, P4 ;  /* 0x000000b30aa17211 */ /* 0x000fe400020f0eff */
[-C--:B------:R-:W-:Y:S02]  /*2580*/  IADD3 R164, P3, R11, R178.reuse, RZ ;  /* 0x000000b20ba47210 */ /* 0x080fe40007f7e0ff */
[----:B------:R-:W-:Y:S02]  /*2590*/  IADD3 R222, P4, R12, R178, RZ ;  /* 0x000000b20cde7210 */ /* 0x000fe40007f9e0ff */
[----:B------:R-:W-:Y:S02]  /*25a0*/  PRMT R236, RZ, 0x7610, R236 ;  /* 0x00007610ffec7816 */ /* 0x000fe400000000ec */
[----:B------:R-:W-:Y:S02]  /*25b0*/  PRMT R249, RZ, 0x7610, R249 ;  /* 0x00007610fff97816 */ /* 0x000fe400000000f9 */
[----:B-1----:R-:W-:-:S02]  /*25c0*/  PRMT R166, RZ, 0x7610, R166 ;  /* 0x00007610ffa67816 */ /* 0x002fc400000000a6 */
[-C--:B------:R-:W-:Y:S01]  /*25d0*/  LEA.HI.X.SX32 R165, R11, R179.reuse, 0x1, P3 ;  /* 0x000000b30ba57211 */ /* 0x080fe200018f0eff */
[----:B------:R0:W5:Y:S01]  /*25e0*/  @P2 LDG.E.U8 R236, desc[UR10][R160.64] ;  /* 0x0000000aa0ec2981 */ /* 0x000162000c1e1100 */
[----:B------:R-:W-:Y:S02]  /*25f0*/  LEA.HI.X.SX32 R223, R12, R179, 0x1, P4 ;  /* 0x000000b30cdf7211 */ /* 0x000fe400020f0eff */
[----:B------:R-:W-:Y:S01]  /*2600*/  IADD3 R220, P3, R13, R178, RZ ;  /* 0x000000b20ddc7210 */ /* 0x000fe20007f7e0ff */
[----:B------:R1:W5:Y:S01]  /*2610*/  @P1 LDG.E.U8 R249, desc[UR10][R164.64] ;  /* 0x0000000aa4f91981 */ /* 0x000362000c1e1100 */
[C---:B------:R-:W-:Y:S02]  /*2620*/  ISETP.GT.AND P2, PT, R5.reuse, 0x9, PT ;  /* 0x000000090500780c */ /* 0x040fe40003f44270 */
[C---:B------:R-:W-:Y:S01]  /*2630*/  ISETP.GT.AND P1, PT, R5.reuse, 0xa, PT ;  /* 0x0000000a0500780c */ /* 0x040fe20003f24270 */
[----:B------:R1:W5:Y:S01]  /*2640*/  @P0 LDG.E.U8 R166, desc[UR10][R222.64] ;  /* 0x0000000adea60981 */ /* 0x000362000c1e1100 */
[----:B------:R-:W-:-:S02]  /*2650*/  ISETP.GT.AND P0, PT, R5, 0xb, PT ;  /* 0x0000000b0500780c */ /* 0x000fc40003f04270 */
[----:B------:R-:W-:Y:S02]  /*2660*/  LEA.HI.X.SX32 R221, R13, R179, 0x1, P3 ;  /* 0x000000b30ddd7211 */ /* 0x000fe400018f0eff */
[-C--:B0-----:R-:W-:Y:S02]  /*2670*/  IADD3 R160, P4, R14, R178.reuse, RZ ;  /* 0x000000b20ea07210 */ /* 0x081fe40007f9e0ff */
[----:B------:R-:W-:Y:S02]  /*2680*/  IADD3 R218, P3, R15, R178, RZ ;  /* 0x000000b20fda7210 */ /* 0x000fe40007f7e0ff */
[----:B------:R-:W-:Y:S02]  /*2690*/  PRMT R238, RZ, 0x7610, R238 ;  /* 0x00007610ffee7816 */ /* 0x000fe400000000ee */
[----:B-1----:R-:W-:Y:S02]  /*26a0*/  PRMT R165, RZ, 0x7610, R165 ;  /* 0x00007610ffa57816 */ /* 0x002fe400000000a5 */
[----:B------:R-:W-:-:S02]  /*26b0*/  PRMT R240, RZ, 0x7610, R240 ;  /* 0x00007610fff07816 */ /* 0x000fc400000000f0 */
        /* <DEDUP_REMOVED lines=11> */
[----:B-1----:R-:W-:Y:S02]  /*2770*/  IADD3 R160, P4, R18, R178, RZ ;  /* 0x000000b212a07210 */ /* 0x002fe40007f9e0ff */
[----:B------:R-:W-:Y:S02]  /*2780*/  PRMT R164, RZ, 0x7610, R164 ;  /* 0x00007610ffa47816 */ /* 0x000fe400000000a4 */
[----:B------:R-:W-:Y:S02]  /*2790*/  PRMT R242, RZ, 0x7610, R242 ;  /* 0x00007610fff27816 */ /* 0x000fe400000000f2 */
[----:B------:R-:W-:-:S02]  /*27a0*/  PRMT R244, RZ, 0x7610, R244 ;  /* 0x00007610fff47816 */ /* 0x000fc400000000f4 */
[-C--:B------:R-:W-:Y:S01]  /*27b0*/  LEA.HI.X.SX32 R221, R17, R179.reuse, 0x1, P3 ;  /* 0x000000b311dd7211 */ /* 0x080fe200018f0eff */
[----:B------:R0:W5:Y:S01]  /*27c0*/  @P2 LDG.E.U8 R164, desc[UR10][R222.64] ;  /* 0x0000000adea42981 */ /* 0x000162000c1e1100 */
[----:B------:R-:W-:Y:S02]  /*27d0*/  LEA.HI.X.SX32 R161, R18, R179, 0x1, P4 ;  /* 0x000000b312a17211 */ /* 0x000fe400020f0eff */
[----:B------:R-:W-:Y:S01]  /*27e0*/  IADD3 R218, P3, R19, R178, RZ ;  /* 0x000000b213da7210 */ /* 0x000fe20007f7e0ff */
[----:B------:R-:W5:Y:S01]  /*27f0*/  @P1 LDG.E.U8 R242, desc[UR10][R220.64] ;  /* 0x0000000adcf21981 */ /* 0x000f62000c1e1100 */
[C---:B------:R-:W-:Y:S02]  /*2800*/  ISETP.GT.AND P2, PT, R5.reuse, 0xf, PT ;  /* 0x0000000f0500780c */ /* 0x040fe40003f44270 */
[C---:B------:R-:W-:Y:S01]  /*2810*/  ISETP.GT.AND P1, PT, R5.reuse, 0x10, PT ;  /* 0x000000100500780c */ /* 0x040fe20003f24270 */
[----:B------:R1:W5:Y:S01]  /*2820*/  @P0 LDG.E.U8 R244, desc[UR10][R160.64] ;  /* 0x0000000aa0f40981 */ /* 0x000362000c1e1100 */
[----:B------:R-:W-:-:S02]  /*2830*/  ISETP.GT.AND P0, PT, R5, 0x11, PT ;  /* 0x000000110500780c */ /* 0x000fc40003f04270 */
[----:B------:R-:W-:Y:S02]  /*2840*/  LEA.HI.X.SX32 R219, R19, R179, 0x1, P3 ;  /* 0x000000b313db7211 */ /* 0x000fe400018f0eff */
[-C--:B------:R-:W-:Y:S02]  /*2850*/  IADD3 R224, P4, R20, R178.reuse, RZ ;  /* 0x000000b214e07210 */ /* 0x080fe40007f9e0ff */
[----:B0-----:R-:W-:Y:S02]  /*2860*/  IADD3 R222, P3, R21, R178, RZ ;  /* 0x000000b215de7210 */ /* 0x001fe40007f7e0ff */
[----:B------:R-:W-:Y:S02]  /*2870*/  PRMT R251, RZ, 0x7610, R251 ;  /* 0x00007610fffb7816 */ /* 0x000fe400000000fb */
[----:B------:R-:W-:Y:S02]  /*2880*/  PRMT R246, RZ, 0x7610, R246 ;  /* 0x00007610fff67816 */ /* 0x000fe400000000f6 */
[----:B------:R-:W-:-:S02]  /*2890*/  PRMT R250, RZ, 0x7610, R250 ;  /* 0x00007610fffa7816 */ /* 0x000fc400000000fa */
[-C--:B------:R-:W-:Y:S01]  /*28a0*/  LEA.HI.X.SX32 R225, R20, R179.reuse, 0x1, P4 ;  /* 0x000000b314e17211 */ /* 0x080fe200020f0eff */
[----:B------:R0:W5:Y:S01]  /*28b0*/  @P2 LDG.E.U8 R251, desc[UR10][R218.64] ;  /* 0x0000000adafb2981 */ /* 0x000162000c1e1100 */
[----:B------:R-:W-:-:S03]  /*28c0*/  LEA.HI.X.SX32 R223, R21, R179, 0x1, P3 ;  /* 0x000000b315df7211 */ /* 0x000fc600018f0eff */
[----:B------:R-:W5:Y:S04]  /*28d0*/  @P1 LDG.E.U8 R246, desc[UR10][R224.64] ;  /* 0x0000000ae0f61981 */ /* 0x000f68000c1e1100 */
[----:B------:R0:W5:Y:S01]  /*28e0*/  @P0 LDG.E.U8 R250, desc[UR10][R222.64] ;  /* 0x0000000adefa0981 */ /* 0x000162000c1e1100 */
[C---:B------:R-:W-:Y:S02]  /*28f0*/  ISETP.GT.AND P2, PT, R5.reuse, 0x12, PT ;  /* 0x000000120500780c */ /* 0x040fe40003f44270 */
[----:B-1----:R-:W-:Y:S02]  /*2900*/  IADD3 R160, P4, R22, R178, RZ ;  /* 0x000000b216a07210 */ /* 0x002fe40007f9e0ff */
[----:B------:R-:W-:Y:S02]  /*2910*/  ISETP.GT.AND P1, PT, R5, 0x13, PT ;  /* 0x000000130500780c */ /* 0x000fe40003f24270 */
[----:B0-----:R-:W-:-:S02]  /*2920*/  PRMT R219, RZ, 0x7610, R219 ;  /* 0x00007610ffdb7816 */ /* 0x001fc400000000db */
[-C--:B------:R-:W-:Y:S02]  /*2930*/  LEA.HI.X.SX32 R161, R22, R179.reuse, 0x1, P4 ;  /* 0x000000b316a17211 */ /* 0x080fe400020f0eff */
[----:B------:R-:W-:Y:S02]  /*2940*/  IADD3 R226, P3, R23, R178, RZ ;  /* 0x000000b217e27210 */ /* 0x000fe40007f7e0ff */
[C---:B------:R-:W-:Y:S01]  /*2950*/  ISETP.GT.AND P0, PT, R5.reuse, 0x14, PT ;  /* 0x000000140500780c */ /* 0x040fe20003f04270 */
[----:B------:R0:W5:Y:S01]  /*2960*/  @P2 LDG.E.U8 R219, desc[UR10][R160.64] ;  /* 0x0000000aa0db2981 */ /* 0x000162000c1e1100 */
[----:B------:R-:W-:Y:S02]  /*2970*/  PRMT R221, RZ, 0x7610, R221 ;  /* 0x00007610ffdd7816 */ /* 0x000fe400000000dd */
[----:B------:R-:W-:Y:S02]  /*2980*/  ISETP.GT.AND P2, PT, R5, 0x15, PT ;  /* 0x000000150500780c */ /* 0x000fe40003f44270 */
[----:B------:R-:W-:-:S02]  /*2990*/  LEA.HI.X.SX32 R227, R23, R179, 0x1, P3 ;  /* 0x000000b317e37211 */ /* 0x000fc400018f0eff */
[CC--:B------:R-:W-:Y:S02]  /*29a0*/  IADD3 R228, P4, R152.reuse, R178.reuse, RZ ;  /* 0x000000b298e47210 */ /* 0x0c0fe40007f9e0ff */
[----:B------:R-:W-:Y:S01]  /*29b0*/  IADD3 R232, P3, R153, R178, RZ ;  /* 0x000000b299e87210 */ /* 0x000fe20007f7e0ff */
[----:B------:R1:W5:Y:S01]  /*29c0*/  @P1 LDG.E.U8 R221, desc[UR10][R226.64] ;  /* 0x0000000ae2dd1981 */ /* 0x000362000c1e1100 */
[----:B------:R-:W-:Y:S02]  /*29d0*/  PRMT R223, RZ, 0x7610, R223 ;  /* 0x00007610ffdf7816 */ /* 0x000fe400000000df */
[----:B------:R-:W-:Y:S02]  /*29e0*/  LEA.HI.X.SX32 R229, R152, R179, 0x1, P4 ;  /* 0x000000b398e57211 */ /* 0x000fe400020f0eff */
[C---:B------:R-:W-:Y:S02]  /*29f0*/  ISETP.GT.AND P1, PT, R5.reuse, 0x16, PT ;  /* 0x000000160500780c */ /* 0x040fe40003f24270 */
[----:B------:R-:W-:Y:S01]  /*2a00*/  PRMT R225, RZ, 0x7610, R225 ;  /* 0x00007610ffe17816 */ /* 0x000fe200000000e1 */
[----:B------:R1:W5:Y:S01]  /*2a10*/  @P0 LDG.E.U8 R223, desc[UR10][R228.64] ;  /* 0x0000000ae4df0981 */ /* 0x000362000c1e1100 */
[----:B------:R-:W-:-:S02]  /*2a20*/  ISETP.GT.AND P4, PT, R5, 0x17, PT ;  /* 0x000000170500780c */ /* 0x000fc40003f84270 */
[----:B------:R-:W-:Y:S02]  /*2a30*/  LEA.HI.X.SX32 R233, R153, R179, 0x1, P3 ;  /* 0x000000b399e97211 */ /* 0x000fe400018f0eff */
[-C--:B0-----:R-:W-:Y:S02]  /*2a40*/  IADD3 R160, P3, R154, R178.reuse, RZ ;  /* 0x000000b29aa07210 */ /* 0x081fe40007f7e0ff */
[----:B------:R-:W-:Y:S01]  /*2a50*/  IADD3 R230, P0, R155, R178, RZ ;  /* 0x000000b29be67210 */ /* 0x000fe20007f1e0ff */
[----:B------:R0:W5:Y:S01]  /*2a60*/  @P2 LDG.E.U8 R225, desc[UR10][R232.64] ;  /* 0x0000000ae8e12981 */ /* 0x000162000c1e1100 */
[----:B-1----:R-:W-:Y:S02]  /*2a70*/  PRMT R227, RZ, 0x7610, R227 ;  /* 0x00007610ffe37816 */ /* 0x002fe400000000e3 */
[----:B------:R-:W-:Y:S02]  /*2a80*/  ISETP.GT.AND P2, PT, R5, 0x18, PT ;  /* 0x000000180500780c */ /* 0x000fe40003f44270 */
[----:B------:R-:W-:-:S02]  /*2a90*/  PRMT R229, RZ, 0x7610, R229 ;  /* 0x00007610ffe57816 */ /* 0x000fc400000000e5 */
[-C--:B------:R-:W-:Y:S02]  /*2aa0*/  LEA.HI.X.SX32 R161, R154, R179.reuse, 0x1, P3 ;  /* 0x000000b39aa17211 */ /* 0x080fe400018f0eff */
[----:B------:R-:W-:Y:S02]  /*2ab0*/  LEA.HI.X.SX32 R231, R155, R179, 0x1, P0 ;  /* 0x000000b39be77211 */ /* 0x000fe400000f0eff */
[----:B0-----:R-:W-:Y:S01]  /*2ac0*/  IADD3 R232, P0, R156, R178, RZ ;  /* 0x000000b29ce87210 */ /* 0x001fe20007f1e0ff */
[----:B------:R0:W5:Y:S01]  /*2ad0*/  @P1 LDG.E.U8 R227, desc[UR10][R160.64] ;  /* 0x0000000aa0e31981 */ /* 0x000162000c1e1100 */
[----:B------:R-:W-:-:S03]  /*2ae0*/  ISETP.GT.AND P1, PT, R5, 0x19, PT ;  /* 0x000000190500780c */ /* 0x000fc60003f24270 */
[----:B------:R1:W5:Y:S01]  /*2af0*/  @P4 LDG.E.U8 R229, desc[UR10][R230.64] ;  /* 0x0000000ae6e54981 */ /* 0x000362000c1e1100 */
[-C--:B------:R-:W-:Y:S02]  /*2b00*/  LEA.HI.X.SX32 R233, R156, R179.reuse, 0x1, P0 ;  /* 0x000000b39ce97211 */ /* 0x080fe400000f0eff */
[C---:B0-----:R-:W-:Y:S02]  /*2b10*/  IADD3 R160, P0, R157.reuse, R178, RZ ;  /* 0x000000b29da07210 */ /* 0x041fe40007f1e0ff */
[----:B-1----:R-:W-:Y:S02]  /*2b20*/  PRMT R231, RZ, 0x7610, R231 ;  /* 0x00007610ffe77816 */ /* 0x002fe400000000e7 */
[----:B------:R-:W-:-:S04]  /*2b30*/  LEA.HI.X.SX32 R161, R157, R179, 0x1, P0 ;  /* 0x000000b39da17211 */ /* 0x000fc800000f0eff */
[----:B------:R0:W5:Y:S01]  /*2b40*/  @P2 LDG.E.U8 R231, desc[UR10][R232.64] ;  /* 0x0000000ae8e72981 */ /* 0x000162000c1e1100 */
[----:B------:R-:W-:Y:S02]  /*2b50*/  ISETP.GT.AND P2, PT, R5, 0x1a, PT ;  /* 0x0000001a0500780c */ /* 0x000fe40003f44270 */
[----:B0-----:R-:W-:Y:S02]  /*2b60*/  PRMT R233, RZ, 0x7610, R233 ;  /* 0x00007610ffe97816 */ /* 0x001fe400000000e9 */
[----:B------:R-:W-:-:S04]  /*2b70*/  PRMT R235, RZ, 0x7610, R235 ;  /* 0x00007610ffeb7816 */ /* 0x000fc800000000eb */
[----:B------:R0:W5:Y:S01]  /*2b80*/  @P1 LDG.E.U8 R233, desc[UR10][R160.64] ;  /* 0x0000000aa0e91981 */ /* 0x000162000c1e1100 */
[----:B------:R-:W-:Y:S02]  /*2b90*/  ISETP.GT.AND P1, PT, R5, 0x1b, PT ;  /* 0x0000001b0500780c */ /* 0x000fe40003f24270 */
[----:B0-----:R-:W-:-:S04]  /*2ba0*/  IADD3 R160, P0, R158, R178, RZ ;  /* 0x000000b29ea07210 */ /* 0x001fc80007f1e0ff */
[----:B------:R-:W-:-:S05]  /*2bb0*/  LEA.HI.X.SX32 R161, R158, R179, 0x1, P0 ;  /* 0x000000b39ea17211 */ /* 0x000fca00000f0eff */
[----:B------:R0:W5:Y:S01]  /*2bc0*/  @P2 LDG.E.U8 R235, desc[UR10][R160.64] ;  /* 0x0000000aa0eb2981 */ /* 0x000162000c1e1100 */
[----:B------:R-:W-:Y:S02]  /*2bd0*/  PRMT R237, RZ, 0x7610, R237 ;  /* 0x00007610ffed7816 */ /* 0x000fe400000000ed */
[----:B0-----:R-:W-:-:S04]  /*2be0*/  IADD3 R160, P0, R159, R178, RZ ;  /* 0x000000b29fa07210 */ /* 0x001fc80007f1e0ff */
[----:B------:R-:W-:-:S05]  /*2bf0*/  LEA.HI.X.SX32 R161, R159, R179, 0x1, P0 ;  /* 0x000000b39fa17211 */ /* 0x000fca00000f0eff */
[----:B------:R0:W5:Y:S01]  /*2c00*/  @P1 LDG.E.U8 R237, desc[UR10][R160.64] ;  /* 0x0000000aa0ed1981 */ /* 0x000162000c1e1100 */
[----:B------:R-:W-:Y:S02]  /*2c10*/  ISETP.GT.AND P1, PT, R5, 0x1c, PT ;  /* 0x0000001c0500780c */ /* 0x000fe40003f24270 */
        /* <DEDUP_REMOVED lines=9> */
[C---:B------:R-:W-:Y:S02]  /*2cb0*/  ISETP.GT.AND P1, PT, R5.reuse, 0x1e, PT ;  /* 0x0000001e0500780c */ /* 0x040fe40003f24270 */
[----:B------:R-:W-:Y:S02]  /*2cc0*/  PRMT R243, RZ, 0x7610, R243 ;  /* 0x00007610fff37816 */ /* 0x000fe400000000f3 */
[C---:B0-----:R-:W-:Y:S02]  /*2cd0*/  IADD3 R160, P0, R170.reuse, R178, RZ ;  /* 0x000000b2aaa07210 */ /* 0x041fe40007f1e0ff */
[C---:B------:R-:W-:Y:S02]  /*2ce0*/  ISETP.GT.AND P2, PT, R5.reuse, 0x1f, PT ;  /* 0x0000001f0500780c */ /* 0x040fe40003f44270 */
[----:B------:R-:W-:Y:S02]  /*2cf0*/  LEA.HI.X.SX32 R161, R170, R179, 0x1, P0 ;  /* 0x000000b3aaa17211 */ /* 0x000fe400000f0eff */
[----:B------:R-:W-:-:S03]  /*2d00*/  ISETP.GT.AND P0, PT, R5, RZ, PT ;  /* 0x000000ff0500720c */ /* 0x000fc60003f04270 */
[----:B------:R0:W5:Y:S01]  /*2d10*/  @P1 LDG.E.U8 R243, desc[UR10][R160.64] ;  /* 0x0000000aa0f31981 */ /* 0x000162000c1e1100 */
[----:B------:R-:W-:Y:S02]  /*2d20*/  PRMT R245, RZ, 0x7610, R245 ;  /* 0x00007610fff57816 */ /* 0x000fe400000000f5 */
[----:B------:R-:W-:Y:S02]  /*2d30*/  PRMT R247, RZ, 0x7610, R247 ;  /* 0x00007610fff77816 */ /* 0x000fe400000000f7 */
[----:B0-----:R-:W-:-:S05]  /*2d40*/  IADD3 R160, P1, R171, R178, RZ ;  /* 0x000000b2aba07210 */ /* 0x001fca0007f3e0ff */
[----:B------:R-:W5:Y:S01]  /*2d50*/  @P0 LDG.E.U8 R247, desc[UR10][R178.64] ;  /* 0x0000000ab2f70981 */ /* 0x000f62000c1e1100 */
[----:B------:R-:W-:-:S05]  /*2d60*/  LEA.HI.X.SX32 R161, R171, R179, 0x1, P1 ;  /* 0x000000b3aba17211 */ /* 0x000fca00008f0eff */
[----:B------:R0:W5:Y:S01]  /*2d70*/  @P2 LDG.E.U8 R245, desc[UR10][R160.64] ;  /* 0x0000000aa0f52981 */ /* 0x000162000c1e1100 */
[----:B------:R-:W-:Y:S02]  /*2d80*/  ISETP.GE.AND P0, PT, R176, R5, PT ;  /* 0x00000005b000720c */ /* 0x000fe40003f06270 */
[----:B------:R-:W-:Y:S02]  /*2d90*/  PRMT R216, RZ, 0x7610, R216 ;  /* 0x00007610ffd87816 */ /* 0x000fe400000000d8 */
[----:B0-----:R-:W-:-:S05]  /*2da0*/  IADD3 R160, P1, R173, R208, RZ ;  /* 0x000000d0ada07210 */ /* 0x001fca0007f3e0ff */
[----:B------:R-:W-:Y:S01]  /*2db0*/  IMAD.X R161, R4, 0x1, R209, P1 ;  /* 0x0000000104a17824 */ /* 0x000fe200008e06d1 */
[----:B------:R-:W-:Y:S01]  /*2dc0*/  BAR.SYNC.DEFER_BLOCKING 0x0 ;  /* 0x0000000000007b1d */ /* 0x000fe20000010000 */
[----:B------:R-:W-:Y:S02]  /*2dd0*/  PRMT R218, RZ, 0x7610, R218 ;  /* 0x00007610ffda7816 */ /* 0x000fe400000000da */
[----:B------:R-:W-:-:S03]  /*2de0*/  PRMT R220, RZ, 0x7610, R220 ;  /* 0x00007610ffdc7816 */ /* 0x000fc600000000dc */
[----:B------:R0:W5:Y:S02]  /*2df0*/  @!P0 LDG.E.U8 R216, desc[UR10][R160.64] ;  /* 0x0000000aa0d88981 */ /* 0x000164000c1e1100 */
[----:B0-----:R-:W-:-:S05]  /*2e00*/  IADD3 R160, P1, R173, R206, RZ ;  /* 0x000000ceada07210 */ /* 0x001fca0007f3e0ff */
[----:B------:R-:W-:-:S05]  /*2e10*/  IMAD.X R161, R4, 0x1, R207, P1 ;  /* 0x0000000104a17824 */ /* 0x000fca00008e06cf */
[----:B------:R0:W5:Y:S02]  /*2e20*/  @!P0 LDG.E.U8 R218, desc[UR10][R160.64] ;  /* 0x0000000aa0da8981 */ /* 0x000164000c1e1100 */
[----:B0-----:R-:W-:-:S05]  /*2e30*/  IADD3 R160, P1, R173, R204, RZ ;  /* 0x000000ccada07210 */ /* 0x001fca0007f3e0ff */
[----:B------:R-:W-:-:S05]  /*2e40*/  IMAD.X R161, R4, 0x1, R205, P1 ;  /* 0x0000000104a17824 */ /* 0x000fca00008e06cd */
[----:B------:R0:W5:Y:S01]  /*2e50*/  @!P0 LDG.E.U8 R220, desc[UR10][R160.64] ;  /* 0x0000000aa0dc8981 */ /* 0x000162000c1e1100 */
[----:B------:R-:W-:Y:S02]  /*2e60*/  PRMT R222, RZ, 0x7610, R222 ;  /* 0x00007610ffde7816 */ /* 0x000fe400000000de */
        /* <DEDUP_REMOVED lines=13> */
[----:B------:R-:W-:Y:S01]  /*2f40*/  IMAD.X R161, R4, 0x1, R197, P1 ;  /* 0x0000000104a17824 */ /* 0x000fe200008e06c5 */
[----:B----4-:R-:W-:Y:S02]  /*2f50*/  LOP3.LUT R162, R162, 0xffff, RZ, 0xc0, !PT ;  /* 0x0000ffffa2a27812 */ /* 0x010fe400078ec0ff */
[----:B---3--:R-:W-:Y:S02]  /*2f60*/  LOP3.LUT R163, R163, 0xffff, RZ, 0xc0, !PT ;  /* 0x0000ffffa3a37812 */ /* 0x008fe400078ec0ff */
[----:B------:R0:W3:Y:S01]  /*2f70*/  @!P0 LDG.E.U8 R228, desc[UR10][R160.64] ;  /* 0x0000000aa0e48981 */ /* 0x0000e2000c1e1100 */
[----:B------:R-:W-:Y:S02]  /*2f80*/  PRMT R230, RZ, 0x7610, R230 ;  /* 0x00007610ffe67816 */ /* 0x000fe400000000e6 */
[----:B------:R-:W-:Y:S02]  /*2f90*/  PRMT R167, R162, 0x3340, R163 ;  /* 0x00003340a2a77816 */ /* 0x000fe400000000a3 */
[----:B0-----:R-:W-:-:S05]  /*2fa0*/  IADD3 R160, P1, R173, R194, RZ ;  /* 0x000000c2ada07210 */ /* 0x001fca0007f3e0ff */
[C---:B------:R-:W-:Y:S01]  /*2fb0*/  IMAD.X R161, R4.reuse, 0x1, R195, P1 ;  /* 0x0000000104a17824 */ /* 0x040fe200008e06c3 */
[C---:B------:R-:W-:Y:S02]  /*2fc0*/  IADD3 R162, P1, R173.reuse, R192, RZ ;  /* 0x000000c0ada27210 */ /* 0x040fe40007f3e0ff */
[----:B------:R-:W-:Y:S02]  /*2fd0*/  PRMT R232, RZ, 0x7610, R232 ;  /* 0x00007610ffe87816 */ /* 0x000fe400000000e8 */
[----:B------:R0:W4:Y:S01]  /*2fe0*/  @!P0 LDG.E.U8 R230, desc[UR10][R160.64] ;  /* 0x0000000aa0e68981 */ /* 0x000122000c1e1100 */
[----:B------:R-:W-:Y:S01]  /*2ff0*/  IMAD.X R163, R4, 0x1, R193, P1 ;  /* 0x0000000104a37824 */ /* 0x000fe200008e06c1 */
[----:B--2---:R-:W-:Y:S02]  /*3000*/  LOP3.LUT R234, R234, 0xffff, RZ, 0xc0, !PT ;  /* 0x0000ffffeaea7812 */ /* 0x004fe400078ec0ff */
[----:B-----5:R-:W-:Y:S02]  /*3010*/  LOP3.LUT R248, R248, 0xffff, RZ, 0xc0, !PT ;  /* 0x0000fffff8f87812 */ /* 0x020fe400078ec0ff */
[----:B------:R1:W2:Y:S01]  /*3020*/  @!P0 LDG.E.U8 R232, desc[UR10][R162.64] ;  /* 0x0000000aa2e88981 */ /* 0x0002a2000c1e1100 */
[----:B0-----:R-:W-:-:S02]  /*3030*/  IADD3 R160, P1, R173, R190, RZ ;  /* 0x000000beada07210 */ /* 0x001fc40007f3e0ff */
[----:B------:R-:W-:Y:S02]  /*3040*/  PRMT R248, R234, 0x3340, R248 ;  /* 0x00003340eaf87816 */ /* 0x000fe400000000f8 */
[----:B------:R-:W-:Y:S01]  /*3050*/  PRMT R234, RZ, 0x7610, R234 ;  /* 0x00007610ffea7816 */ /* 0x000fe200000000ea */
[----:B------:R-:W-:Y:S01]  /*3060*/  IMAD.X R161, R4, 0x1, R191, P1 ;  /* 0x0000000104a17824 */ /* 0x000fe200008e06bf */
[----:B------:R-:W-:Y:S02]  /*3070*/  LOP3.LUT R236, R236, 0xffff, RZ, 0xc0, !PT ;  /* 0x0000ffffecec7812 */ /* 0x000fe400078ec0ff */
[----:B------:R-:W-:Y:S02]  /*3080*/  LOP3.LUT R249, R249, 0xffff, RZ, 0xc0, !PT ;  /* 0x0000fffff9f97812 */ /* 0x000fe400078ec0ff */
[----:B-1----:R-:W-:Y:S01]  /*3090*/  IADD3 R162, P1, R173, R188, RZ ;  /* 0x000000bcada27210 */ /* 0x002fe20007f3e0ff */
[----:B------:R0:W5:Y:S01]  /*30a0*/  @!P0 LDG.E.U8 R234, desc[UR10][R160.64] ;  /* 0x0000000aa0ea8981 */ /* 0x000162000c1e1100 */
[----:B------:R-:W-:-:S02]  /*30b0*/  PRMT R249, R236, 0x3340, R249 ;  /* 0x00003340ecf97816 */ /* 0x000fc400000000f9 */
[----:B------:R-:W-:Y:S01]  /*30c0*/  PRMT R236, RZ, 0x7610, R236 ;  /* 0x00007610ffec7816 */ /* 0x000fe200000000ec */
[----:B------:R-:W-:Y:S01]  /*30d0*/  IMAD.X R163, R4, 0x1, R189, P1 ;  /* 0x0000000104a37824 */ /* 0x000fe200008e06bd */
[----:B------:R-:W-:Y:S02]  /*30e0*/  LOP3.LUT R166, R166, 0xffff, RZ, 0xc0, !PT ;  /* 0x0000ffffa6a67812 */ /* 0x000fe400078ec0ff */
[----:B------:R-:W-:Y:S02]  /*30f0*/  LOP3.LUT R238, R238, 0xffff, RZ, 0xc0, !PT ;  /* 0x0000ffffeeee7812 */ /* 0x000fe400078ec0ff */
[----:B------:R1:W5:Y:S01]  /*3100*/  @!P0 LDG.E.U8 R236, desc[UR10][R162.64] ;  /* 0x0000000aa2ec8981 */ /* 0x000362000c1e1100 */
[----:B0-----:R-:W-:Y:S02]  /*3110*/  IADD3 R160, P1, R173, R186, RZ ;  /* 0x000000baada07210 */ /* 0x001fe40007f3e0ff */
[--C-:B------:R-:W-:Y:S02]  /*3120*/  PRMT R166, R166, 0x3340, R238.reuse ;  /* 0x00003340a6a67816 */ /* 0x100fe400000000ee */
[----:B------:R-:W-:Y:S01]  /*3130*/  PRMT R238, RZ, 0x7610, R238 ;  /* 0x00007610ffee7816 */ /* 0x000fe200000000ee */
[----:B------:R-:W-:Y:S01]  /*3140*/  IMAD.X R161, R4, 0x1, R187, P1 ;  /* 0x0000000104a17824 */ /* 0x000fe200008e06bb */
[----:B------:R-:W-:-:S02]  /*3150*/  LOP3.LUT R165, R165, 0xffff, RZ, 0xc0, !PT ;  /* 0x0000ffffa5a57812 */ /* 0x000fc400078ec0ff */
[----:B------:R-:W-:Y:S02]  /*3160*/  LOP3.LUT R240, R240, 0xffff, RZ, 0xc0, !PT ;  /* 0x0000fffff0f07812 */ /* 0x000fe400078ec0ff */
[----:B-1----:R-:W-:Y:S01]  /*3170*/  IADD3 R162, P1, R173, R184, RZ ;  /* 0x000000b8ada27210 */ /* 0x002fe20007f3e0ff */
[----:B------:R0:W5:Y:S01]  /*3180*/  @!P0 LDG.E.U8 R238, desc[UR10][R160.64] ;  /* 0x0000000aa0ee8981 */ /* 0x000162000c1e1100 */
[--C-:B------:R-:W-:Y:S02]  /*3190*/  PRMT R165, R165, 0x3340, R240.reuse ;  /* 0x00003340a5a57816 */ /* 0x100fe400000000f0 */
[----:B------:R-:W-:Y:S01]  /*31a0*/  PRMT R240, RZ, 0x7610, R240 ;  /* 0x00007610fff07816 */ /* 0x000fe200000000f0 */
[----:B------:R-:W-:Y:S01]  /*31b0*/  IMAD.X R163, R4, 0x1, R185, P1 ;  /* 0x0000000104a37824 */ /* 0x000fe200008e06b9 */
[----:B------:R-:W-:Y:S02]  /*31c0*/  LOP3.LUT R164, R164, 0xffff, RZ, 0xc0, !PT ;  /* 0x0000ffffa4a47812 */ /* 0x000fe400078ec0ff */
[----:B------:R-:W-:-:S02]  /*31d0*/  LOP3.LUT R242, R242, 0xffff, RZ, 0xc0, !PT ;  /* 0x0000fffff2f27812 */ /* 0x000fc400078ec0ff */
[----:B------:R1:W5:Y:S01]  /*31e0*/  @!P0 LDG.E.U8 R240, desc[UR10][R162.64] ;  /* 0x0000000aa2f08981 */ /* 0x000362000c1e1100 */
[C---:B0-----:R-:W-:Y:S02]  /*31f0*/  IADD3 R160, P1, R173.reuse, R182, RZ ;  /* 0x000000b6ada07210 */ /* 0x041fe40007f3e0ff */
[--C-:B------:R-:W-:Y:S02]  /*3200*/  PRMT R164, R164, 0x3340, R242.reuse ;  /* 0x00003340a4a47816 */ /* 0x100fe400000000f2 */
[----:B------:R-:W-:Y:S01]  /*3210*/  PRMT R242, RZ, 0x7610, R242 ;  /* 0x00007610fff27816 */ /* 0x000fe200000000f2 */
[----:B------:R-:W-:Y:S01]  /*3220*/  IMAD.X R161, R4, 0x1, R183, P1 ;  /* 0x0000000104a17824 */ /* 0x000fe200008e06b7 */
[----:B-1----:R-:W-:-:S04]  /*3230*/  IADD3 R162, P1, R173, R180, RZ ;  /* 0x000000b4ada27210 */ /* 0x002fc80007f3e0ff */
[----:B------:R0:W5:Y:S01]  /*3240*/  @!P0 LDG.E.U8 R242, desc[UR10][R160.64] ;  /* 0x0000000aa0f28981 */ /* 0x000162000c1e1100 */
[----:B------:R-:W-:Y:S02]  /*3250*/  LOP3.LUT R244, R244, 0xffff, RZ, 0xc0, !PT ;  /* 0x0000fffff4f47812 */ /* 0x000fe400078ec0ff */
[----:B------:R-:W-:Y:S01]  /*3260*/  LOP3.LUT R251, R251, 0xffff, RZ, 0xc0, !PT ;  /* 0x0000fffffbfb7812 */ /* 0x000fe200078ec0ff */
[----:B------:R-:W-:Y:S01]  /*3270*/  IMAD.X R163, R4, 0x1, R181, P1 ;  /* 0x0000000104a37824 */ /* 0x000fe200008e06b5 */
[----:B------:R-:W-:Y:S02]  /*3280*/  LOP3.LUT R246, R246, 0xffff, RZ, 0xc0, !PT ;  /* 0x0000fffff6f67812 */ /* 0x000fe400078ec0ff */
[----:B------:R-:W-:Y:S02]  /*3290*/  LOP3.LUT R250, R250, 0xffff, RZ, 0xc0, !PT ;  /* 0x0000fffffafa7812 */ /* 0x000fe400078ec0ff */
[----:B0-----:R-:W-:Y:S02]  /*32a0*/  IADD3 R160, P1, R173, R174, RZ ;  /* 0x000000aeada07210 */ /* 0x001fe40007f3e0ff */
[----:B------:R-:W-:-:S02]  /*32b0*/  PRMT R251, R244, 0x3340, R251 ;  /* 0x00003340f4fb7816 */ /* 0x000fc400000000fb */
[----:B------:R-:W-:Y:S01]  /*32c0*/  PRMT R250, R246, 0x3340, R250 ;  /* 0x00003340f6fa7816 */ /* 0x000fe200000000fa */
[----:B------:R-:W-:Y:S01]  /*32d0*/  IMAD.X R161, R4, 0x1, R211, P1 ;  /* 0x0000000104a17824 */ /* 0x000fe200008e06d3 */
[----:B------:R-:W-:Y:S02]  /*32e0*/  PRMT R244, RZ, 0x7610, R244 ;  /* 0x00007610fff47816 */ /* 0x000fe400000000f4 */
[----:B------:R-:W-:-:S04]  /*32f0*/  PRMT R246, RZ, 0x7610, R246 ;  /* 0x00007610fff67816 */ /* 0x000fc800000000f6 */
[----:B------:R0:W5:Y:S04]  /*3300*/  @!P0 LDG.E.U8 R244, desc[UR10][R162.64] ;  /* 0x0000000aa2f48981 */ /* 0x000168000c1e1100 */
[----:B------:R1:W5:Y:S01]  /*3310*/  @!P0 LDG.E.U8 R246, desc[UR10][R160.64] ;  /* 0x0000000aa0f68981 */ /* 0x000362000c1e1100 */
[----:B------:R-:W-:Y:S02]  /*3320*/  LOP3.LUT R219, R219, 0xffff, RZ, 0xc0, !PT ;  /* 0x0000ffffdbdb7812 */ /* 0x000fe400078ec0ff */
[----:B------:R-:W-:Y:S02]  /*3330*/  LOP3.LUT R252, R221, 0xffff, RZ, 0xc0, !PT ;  /* 0x0000ffffddfc7812 */ /* 0x000fe400078ec0ff */
[----:B------:R-:W-:Y:S02]  /*3340*/  LOP3.LUT R223, R223, 0xffff, RZ, 0xc0, !PT ;  /* 0x0000ffffdfdf7812 */ /* 0x000fe400078ec0ff */
[----:B0-----:R-:W-:-:S02]  /*3350*/  LOP3.LUT R162, R225, 0xffff, RZ, 0xc0, !PT ;  /* 0x0000ffffe1a27812 */ /* 0x001fc400078ec0ff */
[----:B------:R-:W-:Y:S02]  /*3360*/  PRMT R221, R219, 0x3340, R252 ;  /* 0x00003340dbdd7816 */ /* 0x000fe400000000fc */
[----:B------:R-:W-:Y:S02]  /*3370*/  PRMT R219, R223, 0x3340, R162 ;  /* 0x00003340dfdb7816 */ /* 0x000fe400000000a2 */
[----:B------:R-:W-:Y:S02]  /*3380*/  LOP3.LUT R231, R231, 0xffff, RZ, 0xc0, !PT ;  /* 0x0000ffffe7e77812 */ /* 0x000fe400078ec0ff */
[----:B------:R-:W-:Y:S02]  /*3390*/  LOP3.LUT R162, R233, 0xffff, RZ, 0xc0, !PT ;  /* 0x0000ffffe9a27812 */ /* 0x000fe400078ec0ff */
[----:B------:R-:W-:Y:S02]  /*33a0*/  LOP3.LUT R223, R235, 0xffff, RZ, 0xc0, !PT ;  /* 0x0000ffffebdf7812 */ /* 0x000fe400078ec0ff */
[----:B-1----:R-:W-:-:S02]  /*33b0*/  PRMT R160, R231, 0x3340, R162 ;  /* 0x00003340e7a07816 */ /* 0x002fc400000000a2 */
[----:B------:R-:W-:Y:S02]  /*33c0*/  LOP3.LUT R162, R237, 0xffff, RZ, 0xc0, !PT ;  /* 0x0000ffffeda27812 */ /* 0x000fe400078ec0ff */
[----:B------:R-:W-:Y:S02]  /*33d0*/  LOP3.LUT R227, R227, 0xffff, RZ, 0xc0, !PT ;  /* 0x0000ffffe3e37812 */ /* 0x000fe400078ec0ff */
[----:B------:R-:W-:Y:S02]  /*33e0*/  PRMT R223, R223, 0x3340, R162 ;  /* 0x00003340dfdf7816 */ /* 0x000fe400000000a2 */
[----:B------:R-:W-:Y:S02]  /*33f0*/  LOP3.LUT R247, R247, 0xffff, RZ, 0xc0, !PT ;  /* 0x0000fffff7f77812 */ /* 0x000fe400078ec0ff */
[----:B------:R-:W-:Y:S02]  /*3400*/  LOP3.LUT R162, R217, 0xffff, RZ, 0xc0, !PT ;  /* 0x0000ffffd9a27812 */ /* 0x000fe400078ec0ff */
[----:B------:R-:W-:-:S02]  /*3410*/  LOP3.LUT R252, R229, 0xffff, RZ, 0xc0, !PT ;  /* 0x0000ffffe5fc7812 */ /* 0x000fc400078ec0ff */
[----:B------:R-:W-:Y:S02]  /*3420*/  LOP3.LUT R225, R239, 0xffff, RZ, 0xc0, !PT ;  /* 0x0000ffffefe17812 */ /* 0x000fe400078ec0ff */
[----:B------:R-:W-:Y:S02]  /*3430*/  LOP3.LUT R241, R241, 0xffff, RZ, 0xc0, !PT ;  /* 0x0000fffff1f17812 */ /* 0x000fe400078ec0ff */
[----:B------:R-:W-:Y:S02]  /*3440*/  LOP3.LUT R243, R243, 0xffff, RZ, 0xc0, !PT ;  /* 0x0000fffff3f37812 */ /* 0x000fe400078ec0ff */
[----:B------:R-:W-:Y:S02]  /*3450*/  LOP3.LUT R245, R245, 0xffff, RZ, 0xc0, !PT ;  /* 0x0000fffff5f57812 */ /* 0x000fe400078ec0ff */
[----:B------:R-:W-:Y:S02]  /*3460*/  PRMT R247, R247, 0x3340, R162 ;  /* 0x00003340f7f77816 */ /* 0x000fe400000000a2 */
[----:B------:R-:W-:-:S02]  /*3470*/  PRMT R252, R227, 0x3340, R252 ;  /* 0x00003340e3fc7816 */ /* 0x000fc400000000fc */
[----:B------:R-:W-:Y:S02]  /*3480*/  PRMT R225, R225, 0x3340, R241 ;  /* 0x00003340e1e17816 */ /* 0x000fe400000000f1 */
[----:B------:R-:W-:Y:S02]  /*3490*/  PRMT R243, R243, 0x3340, R245 ;  /* 0x00003340f3f37816 */ /* 0x000fe400000000f5 */
[----:B------:R-:W-:Y:S02]  /*34a0*/  PRMT R162, R166, 0x5410, R165 ;  /* 0x00005410a6a27816 */ /* 0x000fe400000000a5 */
[----:B------:R-:W-:Y:S02]  /*34b0*/  PRMT R166, R160, 0x5410, R223 ;  /* 0x00005410a0a67816 */ /* 0x000fe400000000df */
[----:B------:R-:W-:Y:S02]  /*34c0*/  PRMT R161, R248, 0x5410, R249 ;  /* 0x00005410f8a17816 */ /* 0x000fe400000000f9 */
[----:B------:R-:W-:-:S02]  /*34d0*/  PRMT R163, R164, 0x5410, R251 ;  /* 0x00005410a4a37816 */ /* 0x000fc400000000fb */
[----:B------:R-:W-:Y:S02]  /*34e0*/  PRMT R160, R247, 0x5410, R167 ;  /* 0x00005410f7a07816 */ /* 0x000fe400000000a7 */
[----:B------:R-:W-:Y:S02]  /*34f0*/  PRMT R164, R250, 0x5410, R221 ;  /* 0x00005410faa47816 */ /* 0x000fe400000000dd */
[----:B------:R-:W-:Y:S02]  /*3500*/  PRMT R165, R219, 0x5410, R252 ;  /* 0x00005410dba57816 */ /* 0x000fe400000000fc */
[----:B------:R-:W-:Y:S01]  /*3510*/  PRMT R167, R225, 0x5410, R243 ;  /* 0x00005410e1a77816 */ /* 0x000fe200000000f3 */
[----:B------:R0:W-:Y:S04]  /*3520*/  STS.128 [R210+UR8], R160 ;  /* 0x000000a0d2007988 */ /* 0x0001e80008000c08 */
[----:B------:R0:W-:Y:S04]  /*3530*/  STS.128 [R2+UR8], R164 ;  /* 0x000000a402007988 */ /* 0x0001e80008000c08 */
[----:B------:R0:W-:Y:S04]  /*3540*/  STS.U8 [R3+UR8+0x2e00], R216 ;  /* 0x002e00d803007988 */ /* 0x0001e80008000008 */
[----:B------:R0:W-:Y:S04]  /*3550*/  STS.U8 [R3+UR8+0x2d00], R218 ;  /* 0x002d00da03007988 */ /* 0x0001e80008000008 */
[----:B------:R0:W-:Y:S04]  /*3560*/  STS.U8 [R3+UR8+0x2c00], R220 ;  /* 0x002c00dc03007988 */ /* 0x0001e80008000008 */
[----:B------:R0:W-:Y:S04]  /*3570*/  STS.U8 [R3+UR8+0x2b00], R222 ;  /* 0x002b00de03007988 */ /* 0x0001e80008000008 */
[----:B------:R0:W-:Y:S04]  /*3580*/  STS.U8 [R3+UR8+0x2a00], R224 ;  /* 0x002a00e003007988 */ /* 0x0001e80008000008 */
[----:B------:R0:W-:Y:S04]  /*3590*/  STS.U8 [R3+UR8+0x2900], R226 ;  /* 0x002900e203007988 */ /* 0x0001e80008000008 */
[----:B---3--:R0:W-:Y:S04]  /*35a0*/  STS.U8 [R3+UR8+0x2800], R228 ;  /* 0x002800e403007988 */ /* 0x0081e80008000008 */
[----:B----4-:R0:W-:Y:S04]  /*35b0*/  STS.U8 [R3+UR8+0x2700], R230 ;  /* 0x002700e603007988 */ /* 0x0101e80008000008 */
[----:B--2---:R0:W-:Y:S04]  /*35c0*/  STS.U8 [R3+UR8+0x2600], R232 ;  /* 0x002600e803007988 */ /* 0x0041e80008000008 */
[----:B-----5:R0:W-:Y:S04]  /*35d0*/  STS.U8 [R3+UR8+0x2500], R234 ;  /* 0x002500ea03007988 */ /* 0x0201e80008000008 */
[----:B------:R0:W-:Y:S04]  /*35e0*/  STS.U8 [R3+UR8+0x2400], R236 ;  /* 0x002400ec03007988 */ /* 0x0001e80008000008 */
[----:B------:R0:W-:Y:S04]  /*35f0*/  STS.U8 [R3+UR8+0x2300], R238 ;  /* 0x002300ee03007988 */ /* 0x0001e80008000008 */
[----:B------:R0:W-:Y:S04]  /*3600*/  STS.U8 [R3+UR8+0x2200], R240 ;  /* 0x002200f003007988 */ /* 0x0001e80008000008 */
[----:B------:R0:W-:Y:S04]  /*3610*/  STS.U8 [R3+UR8+0x2100], R242 ;  /* 0x002100f203007988 */ /* 0x0001e80008000008 */
[----:B------:R0:W-:Y:S04]  /*3620*/  STS.U8 [R3+UR8+0x2000], R244 ;  /* 0x002000f403007988 */ /* 0x0001e80008000008 */
[----:B------:R0:W-:Y:S01]  /*3630*/  STS.U8 [R3+UR8+0x2f00], R246 ;  /* 0x002f00f603007988 */ /* 0x0001e20008000008 */
[----:B------:R1:W-:Y:S06]  /*3640*/  MEMBAR.ALL.CTA ;  /* 0x0000000000007992 */ /* 0x0003ec0000008000 */
[----:B-1----:R-:W1:Y:S01]  /*3650*/  FENCE.VIEW.ASYNC.S ;  /* 0x00000000000073c6 */ /* 0x002e620000000000 */
[----:B------:R-:W-:-:S04]  /*3660*/  USHF.L.U32 UR4, UR12, 0x5, URZ ;  /* 0x000000050c047899 */ /* 0x000fc8000800063f */
[----:B------:R-:W-:-:S04]  /*3670*/  ULOP3.LUT UR4, UR4, 0x80, URZ, 0xc0, !UPT ;  /* 0x0000008004047892 */ /* 0x000fc8000f8ec03f */
[----:B------:R-:W-:Y:S01]  /*3680*/  ULEA.HI UR4, UR8, UR4, URZ, 0x1c ;  /* 0x0000000408047291 */ /* 0x000fe2000f8fe03f */
[----:B-1----:R-:W-:Y:S03]  /*3690*/  BAR.SYNC.DEFER_BLOCKING 0x0 ;  /* 0x0000000000007b1d */ /* 0x002fe60000010000 */
[----:B------:R-:W-:-:S03]  /*36a0*/  ULOP3.LUT UR4, UR4, 0x3fff, URZ, 0xc0, !UPT ;  /* 0x00003fff04047892 */ /* 0x000fc6000f8ec03f */
[----:B------:R-:W-:Y:S01]  /*36b0*/  UMOV UR6, 0xffffff00 ;  /* 0xffffff0000067882 */ /* 0x000fe20000000000 */
[----:B------:R-:W-:Y:S01]  /*36c0*/  UMOV UR7, 0x3fffffef ;  /* 0x3fffffef00077882 */ /* 0x000fe20000000000 */
[----:B------:R-:W-:Y:S02]  /*36d0*/  UMOV UR5, URZ ;  /* 0x0000003f00057c82 */ /* 0x000fe40008000000 */
[----:B------:R-:W-:Y:S01]  /*36e0*/  UMOV UR16, UR4 ;  /* 0x0000000400107c82 */ /* 0x000fe20008000000 */
[----:B------:R-:W-:Y:S01]  /*36f0*/  UIADD3.64 UR4, UR4, -UR6, URZ ;  /* 0x8000000604047297 */ /* 0x000fe2000fffe03f */
[----:B------:R-:W-:Y:S02]  /*3700*/  UMOV UR17, 0xc0000010 ;  /* 0xc000001000117882 */ /* 0x000fe40000000000 */
[----:B------:R-:W-:Y:S01]  /*3710*/  UMOV UR6, UR18 ;  /* 0x0000001200067c82 */ /* 0x000fe20008000000 */
[----:B------:R-:W-:Y:S01]  /*3720*/  UMOV UR7, UR19 ;  /* 0x0000001300077c82 */ /* 0x000fe20008000000 */
[----:B------:R-:W-:-:S06]  /*3730*/  WARPGROUP.ARRIVE ;  /* 0x00000000000079c5 */ /* 0x000fcc0000000000 */
[----:B------:R-:W-:-:S12]  /*3740*/  QGMMA.64x128x32.F32.E5M2.E5M2 R88, gdesc[UR16], R88 ;  /* 0x01e00000105879f3 */ /* 0x000fd80008703858 */
[----:B------:R-:W-:Y:S01]  /*3750*/  QGMMA.64x128x32.F32.E5M2.E5M2 R24, gdesc[UR4], R24, gsb0 ;  /* 0x01e00000041879f3 */ /* 0x000fe20008003818 */
[----:B------:R-:W-:Y:S01]  /*3760*/  IADD3 R206, P3, R206, UR13, RZ ;  /* 0x0000000dcece7c10 */ /* 0x000fe2000ff7e0ff */
[----:B------:R-:W-:-:S03]  /*3770*/  VIADD R177, R177, 0xffffffff ;  /* 0xffffffffb1b17836 */ /* 0x000fc60000000000 */
[----:B------:R-:W-:Y:S02]  /*3780*/  IADD3.X R207, R207, UR14, RZ, P3, !PT ;  /* 0x0000000ecfcf7c10 */ /* 0x000fe40009ffe4ff */
[----:B------:R-:W-:Y:S02]  /*3790*/  IADD3 R192, P3, R192, UR13, RZ ;  /* 0x0000000dc0c07c10 */ /* 0x000fe4000ff7e0ff */
[----:B------:R-:W-:Y:S02]  /*37a0*/  IADD3 R174, P1, R174, UR13, RZ ;  /* 0x0000000daeae7c10 */ /* 0x000fe4000ff3e0ff */
[----:B------:R-:W-:Y:S02]  /*37b0*/  IADD3 R208, P2, R208, UR13, RZ ;  /* 0x0000000dd0d07c10 */ /* 0x000fe4000ff5e0ff */
[----:B------:R-:W-:Y:S02]  /*37c0*/  IADD3.X R193, R193, UR14, RZ, P3, !PT ;  /* 0x0000000ec1c17c10 */ /* 0x000fe40009ffe4ff */
[----:B------:R-:W-:-:S02]  /*37d0*/  ISETP.NE.U32.AND P3, PT, R177, RZ, PT ;  /* 0x000000ffb100720c */ /* 0x000fc40003f65070 */
[----:B------:R-:W-:Y:S02]  /*37e0*/  IADD3 R204, P4, R204, UR13, RZ ;  /* 0x0000000dcccc7c10 */ /* 0x000fe4000ff9e0ff */
[----:B------:R-:W-:Y:S02]  /*37f0*/  IADD3.X R211, R211, UR14, RZ, P1, !PT ;  /* 0x0000000ed3d37c10 */ /* 0x000fe40008ffe4ff */
[----:B------:R-:W-:Y:S02]  /*3800*/  IADD3.X R209, R209, UR14, RZ, P2, !PT ;  /* 0x0000000ed1d17c10 */ /* 0x000fe400097fe4ff */
[----:B------:R-:W-:Y:S02]  /*3810*/  IADD3 R202, P5, R202, UR13, RZ ;  /* 0x0000000dcaca7c10 */ /* 0x000fe4000ffbe0ff */
[----:B------:R-:W-:Y:S02]  /*3820*/  IADD3 R200, P6, R200, UR13, RZ ;  /* 0x0000000dc8c87c10 */ /* 0x000fe4000ffde0ff */
[----:B------:R-:W-:-:S02]  /*3830*/  IADD3 R198, P0, R198, UR13, RZ ;  /* 0x0000000dc6c67c10 */ /* 0x000fc4000ff1e0ff */
[----:B------:R-:W-:Y:S02]  /*3840*/  IADD3 R196, P1, R196, UR13, RZ ;  /* 0x0000000dc4c47c10 */ /* 0x000fe4000ff3e0ff */
[----:B------:R-:W-:Y:S02]  /*3850*/  IADD3 R194, P2, R194, UR13, RZ ;  /* 0x0000000dc2c27c10 */ /* 0x000fe4000ff5e0ff */
[----:B------:R-:W-:Y:S02]  /*3860*/  IADD3.X R205, R205, UR14, RZ, P4, !PT ;  /* 0x0000000ecdcd7c10 */ /* 0x000fe4000a7fe4ff */
[----:B------:R-:W-:Y:S02]  /*3870*/  IADD3 R190, P4, R190, UR13, RZ ;  /* 0x0000000dbebe7c10 */ /* 0x000fe4000ff9e0ff */
[----:B------:R-:W-:Y:S02]  /*3880*/  IADD3.X R203, R203, UR14, RZ, P5, !PT ;  /* 0x0000000ecbcb7c10 */ /* 0x000fe4000affe4ff */
[----:B------:R-:W-:-:S02]  /*3890*/  IADD3.X R201, R201, UR14, RZ, P6, !PT ;  /* 0x0000000ec9c97c10 */ /* 0x000fc4000b7fe4ff */
[----:B------:R-:W-:Y:S02]  /*38a0*/  IADD3.X R199, R199, UR14, RZ, P0, !PT ;  /* 0x0000000ec7c77c10 */ /* 0x000fe400087fe4ff */
        /* <DEDUP_REMOVED lines=8> */
[----:B------:R-:W-:Y:S02]  /*3930*/  IADD3 R178, P4, R172, R178, RZ ;  /* 0x000000b2acb27210 */ /* 0x000fe40007f9e0ff */
[----:B------:R-:W-:Y:S02]  /*3940*/  IADD3.X R189, R189, UR14, RZ, P5, !PT ;  /* 0x0000000ebdbd7c10 */ /* 0x000fe4000affe4ff */
[----:B------:R-:W-:-:S02]  /*3950*/  IADD3.X R187, R187, UR14, RZ, P6, !PT ;  /* 0x0000000ebbbb7c10 */ /* 0x000fc4000b7fe4ff */
[----:B------:R-:W-:Y:S02]  /*3960*/  IADD3.X R185, R185, UR14, RZ, P0, !PT ;  /* 0x0000000eb9b97c10 */ /* 0x000fe400087fe4ff */
[----:B------:R-:W-:Y:S02]  /*3970*/  IADD3.X R183, R183, UR14, RZ, P1, !PT ;  /* 0x0000000eb7b77c10 */ /* 0x000fe40008ffe4ff */
[----:B------:R-:W-:Y:S01]  /*3980*/  IADD3.X R181, R181, UR14, RZ, P2, !PT ;  /* 0x0000000eb5b57c10 */ /* 0x000fe200097fe4ff */
[----:B------:R-:W-:Y:S01]  /*3990*/  VIADD R5, R5, 0xffffffe0 ;  /* 0xffffffe005057836 */ /* 0x000fe20000000000 */
[----:B------:R-:W-:Y:S01]  /*39a0*/  LEA.HI.X.SX32 R179, R172, R179, 0x1, P4 ;  /* 0x000000b3acb37211 */ /* 0x000fe200020f0eff */
[----:B------:R-:W-:Y:S02]  /*39b0*/  WARPGROUP.DEPBAR.LE gsb0, 0x0 ;  /* 0x00008000000079c5 */ /* 0x000fe40000010000 */
[----:B0-----:R-:W-:Y:S05]  /*39c0*/  @P3 BRA `(.L_x_1) ;  /* 0xffffffe800743947 */ /* 0x001fea000383ffff */
.L_x_0:
[----:B------:R-:W-:Y:S01]  /*39d0*/  BAR.SYNC.DEFER_BLOCKING 0x0 ;  /* 0x0000000000007b1d */ /* 0x000fe20000010000 */
[C---:B------:R-:W-:Y:S01]  /*39e0*/  IMAD.SHL.U32 R2, R0.reuse, 0x10, RZ ;  /* 0x0000001000027824 */ /* 0x040fe200078e00ff */
[----:B------:R-:W-:Y:S01]  /*39f0*/  F2FP.SATFINITE.E5M2.F32.PACK_AB_MERGE_C R4, R89, R88, RZ ;  /* 0x000000585904723e */ /* 0x000fe200048060ff */
[----:B------:R-:W-:Y:S01]  /*3a00*/  IMAD.SHL.U32 R0, R0, 0x80, RZ ;  /* 0x0000008000007824 */ /* 0x000fe200078e00ff */
[----:B------:R-:W-:Y:S02]  /*3a10*/  F2FP.SATFINITE.E5M2.F32.PACK_AB_MERGE_C R5, R91, R90, RZ ;  /* 0x0000005a5b05723e */ /* 0x000fe400048060ff */
[----:B------:R-:W-:Y:S01]  /*3a20*/  LOP3.LUT R2, R2, 0xf0, RZ, 0xc0, !PT ;  /* 0x000000f002027812 */ /* 0x000fe200078ec0ff */
[----:B------:R-:W-:Y:S01]  /*3a30*/  ULDC.64 UR4, c[0x0][0x228] ;  /* 0x00008a0000047ab9 */ /* 0x000fe20000000a00 */
[----:B------:R-:W-:Y:S01]  /*3a40*/  LOP3.LUT R3, R0, 0x800, RZ, 0xc0, !PT ;  /* 0x0000080000037812 */ /* 0x000fe200078ec0ff */
[----:B------:R-:W-:Y:S01]  /*3a50*/  VIADD R0, R213, 0x2 ;  /* 0x00000002d5007836 */ /* 0x000fe20000000000 */
[----:B------:R-:W-:Y:S01]  /*3a60*/  F2FP.SATFINITE.E5M2.F32.PACK_AB_MERGE_C R93, R93, R92, RZ ;  /* 0x0000005c5d5d723e */ /* 0x000fe200048060ff */
[----:B------:R-:W-:Y:S01]  /*3a70*/  ULDC UR6, c[0x0][0x22c] ;  /* 0x00008b0000067ab9 */ /* 0x000fe20000000800 */
[----:B------:R-:W-:Y:S01]  /*3a80*/  IADD3 R3, R3, UR8, R2 ;  /* 0x0000000803037c10 */ /* 0x000fe2000fffe002 */
[----:B------:R-:W-:Y:S01]  /*3a90*/  VIADD R2, R213, 0x1 ;  /* 0x00000001d5027836 */ /* 0x000fe20000000000 */
[----:B------:R-:W-:-:S02]  /*3aa0*/  F2FP.SATFINITE.E5M2.F32.PACK_AB_MERGE_C R94, R95, R94, RZ ;  /* 0x0000005e5f5e723e */ /* 0x000fc400048060ff */
[----:B------:R-:W-:Y:S01]  /*3ab0*/  F2FP.SATFINITE.E5M2.F32.PACK_AB_MERGE_C R6, R25, R24, RZ ;  /* 0x000000181906723e */ /* 0x000fe200048060ff */
[----:B------:R-:W-:Y:S01]  /*3ac0*/  IMAD R214, R214, 0x8, R3 ;  /* 0x00000008d6d67824 */ /* 0x000fe200078e0203 */
[----:B------:R-:W-:Y:S02]  /*3ad0*/  F2FP.SATFINITE.E5M2.F32.PACK_AB_MERGE_C R7, R27, R26, RZ ;  /* 0x0000001a1b07723e */ /* 0x000fe400048060ff */
[----:B------:R-:W-:Y:S02]  /*3ae0*/  F2FP.SATFINITE.E5M2.F32.PACK_AB_MERGE_C R29, R29, R28, RZ ;  /* 0x0000001c1d1d723e */ /* 0x000fe400048060ff */
[----:B------:R-:W-:Y:S02]  /*3af0*/  F2FP.SATFINITE.E5M2.F32.PACK_AB_MERGE_C R30, R31, R30, RZ ;  /* 0x0000001e1f1e723e */ /* 0x000fe400048060ff */
[----:B------:R-:W-:Y:S02]  /*3b00*/  PRMT R4, R4, 0x5410, R93 ;  /* 0x0000541004047816 */ /* 0x000fe4000000005d */
[----:B------:R-:W-:-:S02]  /*3b10*/  PRMT R5, R5, 0x5410, R94 ;  /* 0x0000541005057816 */ /* 0x000fc4000000005e */
[----:B------:R-:W-:Y:S02]  /*3b20*/  PRMT R6, R6, 0x5410, R29 ;  /* 0x0000541006067816 */ /* 0x000fe4000000001d */
[----:B------:R-:W-:Y:S02]  /*3b30*/  PRMT R7, R7, 0x5410, R30 ;  /* 0x0000541007077816 */ /* 0x000fe4000000001e */
[----:B------:R-:W-:Y:S02]  /*3b40*/  LEA R215, R215, UR8, 0x4 ;  /* 0x00000008d7d77c11 */ /* 0x000fe4000f8e20ff */
[----:B------:R-:W-:Y:S01]  /*3b50*/  F2FP.SATFINITE.E5M2.F32.PACK_AB_MERGE_C R98, R99, R98, RZ ;  /* 0x000000626362723e */ /* 0x000fe200048060ff */
[----:B------:R-:W-:Y:S01]  /*3b60*/  STSM.16.M88.4 [R214], R4 ;  /* 0x00000004d6007844 */ /* 0x000fe20000000200 */
[----:B------:R-:W-:Y:S02]  /*3b70*/  F2FP.SATFINITE.E5M2.F32.PACK_AB_MERGE_C R103, R103, R102, RZ ;  /* 0x000000666767723e */ /* 0x000fe400048060ff */
[----:B------:R-:W-:Y:S01]  /*3b80*/  F2FP.SATFINITE.E5M2.F32.PACK_AB_MERGE_C R96, R97, R96, RZ ;  /* 0x000000606160723e */ /* 0x000fe200048060ff */
[----:B------:R-:W-:Y:S01]  /*3b90*/  BAR.SYNC.DEFER_BLOCKING 0x0 ;  /* 0x0000000000007b1d */ /* 0x000fe20000010000 */
[----:B------:R-:W-:-:S02]  /*3ba0*/  F2FP.SATFINITE.E5M2.F32.PACK_AB_MERGE_C R101, R101, R100, RZ ;  /* 0x000000646565723e */ /* 0x000fc400048060ff */
[----:B------:R-:W-:Y:S02]  /*3bb0*/  F2FP.SATFINITE.E5M2.F32.PACK_AB_MERGE_C R32, R33, R32, RZ ;  /* 0x000000202120723e */ /* 0x000fe400048060ff */
[----:B------:R-:W-:Y:S02]  /*3bc0*/  F2FP.SATFINITE.E5M2.F32.PACK_AB_MERGE_C R34, R35, R34, RZ ;  /* 0x000000222322723e */ /* 0x000fe400048060ff */
[----:B------:R-:W-:Y:S02]  /*3bd0*/  F2FP.SATFINITE.E5M2.F32.PACK_AB_MERGE_C R37, R37, R36, RZ ;  /* 0x000000242525723e */ /* 0x000fe400048060ff */
[----:B------:R-:W-:Y:S02]  /*3be0*/  F2FP.SATFINITE.E5M2.F32.PACK_AB_MERGE_C R39, R39, R38, RZ ;  /* 0x000000262727723e */ /* 0x000fe400048060ff */
[----:B------:R-:W-:Y:S02]  /*3bf0*/  PRMT R97, R98, 0x5410, R103 ;  /* 0x0000541062617816 */ /* 0x000fe40000000067 */
[----:B------:R-:W-:-:S02]  /*3c00*/  PRMT R96, R96, 0x5410, R101 ;  /* 0x0000541060607816 */ /* 0x000fc40000000065 */
[----:B------:R-:W-:Y:S02]  /*3c10*/  PRMT R98, R32, 0x5410, R37 ;  /* 0x0000541020627816 */ /* 0x000fe40000000025 */
[----:B------:R-:W-:Y:S02]  /*3c20*/  PRMT R99, R34, 0x5410, R39 ;  /* 0x0000541022637816 */ /* 0x000fe40000000027 */
[----:B------:R-:W-:Y:S02]  /*3c30*/  F2FP.SATFINITE.E5M2.F32.PACK_AB_MERGE_C R106, R107, R106, RZ ;  /* 0x0000006a6b6a723e */ /* 0x000fe400048060ff */
[----:B------:R-:W-:Y:S02]  /*3c40*/  F2FP.SATFINITE.E5M2.F32.PACK_AB_MERGE_C R111, R111, R110, RZ ;  /* 0x0000006e6f6f723e */ /* 0x000fe400048060ff */
[----:B------:R-:W-:Y:S01]  /*3c50*/  F2FP.SATFINITE.E5M2.F32.PACK_AB_MERGE_C R104, R105, R104, RZ ;  /* 0x000000686968723e */ /* 0x000fe200048060ff */
[----:B------:R-:W0:Y:S01]  /*3c60*/  LDS.128 R28, [R215] ;  /* 0x00000000d71c7984 */ /* 0x000e220000000c00 */
[----:B------:R-:W-:-:S02]  /*3c70*/  F2FP.SATFINITE.E5M2.F32.PACK_AB_MERGE_C R109, R109, R108, RZ ;  /* 0x0000006c6d6d723e */ /* 0x000fc400048060ff */
[----:B------:R-:W-:Y:S01]  /*3c80*/  F2FP.SATFINITE.E5M2.F32.PACK_AB_MERGE_C R40, R41, R40, RZ ;  /* 0x000000282928723e */ /* 0x000fe200048060ff */
[----:B------:R-:W-:Y:S01]  /*3c90*/  BAR.SYNC.DEFER_BLOCKING 0x0 ;  /* 0x0000000000007b1d */ /* 0x000fe20000010000 */
        /* <DEDUP_REMOVED lines=9> */
[----:B------:R-:W-:Y:S02]  /*3d30*/  F2FP.SATFINITE.E5M2.F32.PACK_AB_MERGE_C R112, R113, R112, RZ ;  /* 0x000000707170723e */ /* 0x000fe400048060ff */
[----:B------:R-:W-:-:S02]  /*3d40*/  F2FP.SATFINITE.E5M2.F32.PACK_AB_MERGE_C R117, R117, R116, RZ ;  /* 0x000000747575723e */ /* 0x000fc400048060ff */
[----:B------:R-:W-:Y:S01]  /*3d50*/  F2FP.SATFINITE.E5M2.F32.PACK_AB_MERGE_C R48, R49, R48, RZ ;  /* 0x000000303130723e */ /* 0x000fe200048060ff */
[----:B------:R-:W-:Y:S01]  /*3d60*/  STSM.16.M88.4 [R214], R96 ;  /* 0x00000060d6007844 */ /* 0x000fe20000000200 */
[----:B------:R-:W-:Y:S02]  /*3d70*/  F2FP.SATFINITE.E5M2.F32.PACK_AB_MERGE_C R50, R51, R50, RZ ;  /* 0x000000323332723e */ /* 0x000fe400048060ff */
[----:B------:R-:W-:Y:S01]  /*3d80*/  F2FP.SATFINITE.E5M2.F32.PACK_AB_MERGE_C R53, R53, R52, RZ ;  /* 0x000000343535723e */ /* 0x000fe200048060ff */
[----:B------:R-:W-:Y:S01]  /*3d90*/  BAR.SYNC.DEFER_BLOCKING 0x0 ;  /* 0x0000000000007b1d */ /* 0x000fe20000010000 */
        /* <DEDUP_REMOVED lines=9> */
[----:B------:R-:W-:Y:S02]  /*3e30*/  F2FP.SATFINITE.E5M2.F32.PACK_AB_MERGE_C R56, R57, R56, RZ ;  /* 0x000000383938723e */ /* 0x000fe400048060ff */
[----:B------:R-:W-:Y:S02]  /*3e40*/  F2FP.SATFINITE.E5M2.F32.PACK_AB_MERGE_C R58, R59, R58, RZ ;  /* 0x0000003a3b3a723e */ /* 0x000fe400048060ff */
[----:B------:R-:W-:Y:S01]  /*3e50*/  F2FP.SATFINITE.E5M2.F32.PACK_AB_MERGE_C R61, R61, R60, RZ ;  /* 0x0000003c3d3d723e */ /* 0x000fe200048060ff */
[----:B------:R-:W1:Y:S01]  /*3e60*/  LDS.128 R24, [R215] ;  /* 0x00000000d7187984 */ /* 0x000e620000000c00 */
[----:B------:R-:W-:Y:S02]  /*3e70*/  F2FP.SATFINITE.E5M2.F32.PACK_AB_MERGE_C R63, R63, R62, RZ ;  /* 0x0000003e3f3f723e */ /* 0x000fe400048060ff */
[----:B------:R-:W-:Y:S01]  /*3e80*/  PRMT R121, R122, 0x5410, R127 ;  /* 0x000054107a797816 */ /* 0x000fe2000000007f */
[----:B------:R-:W-:Y:S01]  /*3e90*/  BAR.SYNC.DEFER_BLOCKING 0x0 ;  /* 0x0000000000007b1d */ /* 0x000fe20000010000 */
        /* <DEDUP_REMOVED lines=9> */
[----:B------:R-:W-:Y:S02]  /*3f30*/  F2FP.SATFINITE.E5M2.F32.PACK_AB_MERGE_C R69, R69, R68, RZ ;  /* 0x000000444545723e */ /* 0x000fe400048060ff */
[----:B------:R-:W-:Y:S02]  /*3f40*/  F2FP.SATFINITE.E5M2.F32.PACK_AB_MERGE_C R71, R71, R70, RZ ;  /* 0x000000464747723e */ /* 0x000fe400048060ff */
[----:B------:R-:W-:Y:S01]  /*3f50*/  PRMT R129, R130, 0x5410, R135 ;  /* 0x0000541082817816 */ /* 0x000fe20000000087 */
[----:B------:R-:W-:Y:S01]  /*3f60*/  STSM.16.M88.4 [R214], R104 ;  /* 0x00000068d6007844 */ /* 0x000fe20000000200 */
[----:B------:R-:W-:-:S02]  /*3f70*/  PRMT R128, R128, 0x5410, R133 ;  /* 0x0000541080807816 */ /* 0x000fc40000000085 */
[----:B------:R-:W-:Y:S01]  /*3f80*/  PRMT R130, R64, 0x5410, R69 ;  /* 0x0000541040827816 */ /* 0x000fe20000000045 */
[----:B------:R-:W-:Y:S01]  /*3f90*/  BAR.SYNC.DEFER_BLOCKING 0x0 ;  /* 0x0000000000007b1d */ /* 0x000fe20000010000 */
        /* <DEDUP_REMOVED lines=9> */
[----:B------:R-:W-:Y:S02]  /*4030*/  PRMT R137, R138, 0x5410, R143 ;  /* 0x000054108a897816 */ /* 0x000fe4000000008f */
[----:B------:R-:W-:-:S02]  /*4040*/  PRMT R136, R136, 0x5410, R141 ;  /* 0x0000541088887816 */ /* 0x000fc4000000008d */
[----:B------:R-:W-:Y:S01]  /*4050*/  PRMT R138, R72, 0x5410, R77 ;  /* 0x00005410488a7816 */ /* 0x000fe2000000004d */
[----:B------:R-:W2:Y:S01]  /*4060*/  LDS.128 R20, [R215] ;  /* 0x00000000d7147984 */ /* 0x000ea20000000c00 */
[----:B------:R-:W-:Y:S02]  /*4070*/  PRMT R139, R74, 0x5410, R79 ;  /* 0x000054104a8b7816 */ /* 0x000fe4000000004f */
[----:B------:R-:W-:Y:S01]  /*4080*/  ISETP.GE.AND P0, PT, R212, UR4, PT ;  /* 0x00000004d4007c0c */ /* 0x000fe2000bf06270 */
[----:B------:R-:W-:Y:S01]  /*4090*/  BAR.SYNC.DEFER_BLOCKING 0x0 ;  /* 0x0000000000007b1d */ /* 0x000fe20000010000 */
[----:B------:R-:W-:Y:S02]  /*40a0*/  F2FP.SATFINITE.E5M2.F32.PACK_AB_MERGE_C R146, R147, R146, RZ ;  /* 0x000000929392723e */ /* 0x000fe400048060ff */
[----:B------:R-:W-:Y:S02]  /*40b0*/  F2FP.SATFINITE.E5M2.F32.PACK_AB_MERGE_C R151, R151, R150, RZ ;  /* 0x000000969797723e */ /* 0x000fe400048060ff */
[----:B------:R-:W-:Y:S01]  /*40c0*/  F2FP.SATFINITE.E5M2.F32.PACK_AB_MERGE_C R144, R145, R144, RZ ;  /* 0x000000909190723e */ /* 0x000fe200048060ff */
[----:B------:R-:W-:Y:S01]  /*40d0*/  ULDC UR4, c[0x0][0x22c] ;  /* 0x00008b0000047ab9 */ /* 0x000fe20000000800 */
[----:B------:R-:W-:-:S02]  /*40e0*/  F2FP.SATFINITE.E5M2.F32.PACK_AB_MERGE_C R149, R149, R148, RZ ;  /* 0x000000949595723e */ /* 0x000fc400048060ff */
[----:B------:R-:W-:Y:S01]  /*40f0*/  ISETP.LT.AND P2, PT, R2, UR4, !P0 ;  /* 0x0000000402007c0c */ /* 0x000fe2000c741270 */
[----:B------:R-:W-:Y:S01]  /*4100*/  VIADD R2, R213, 0x3 ;  /* 0x00000003d5027836 */ /* 0x000fe20000000000 */
[----:B------:R-:W-:Y:S01]  /*4110*/  F2FP.SATFINITE.E5M2.F32.PACK_AB_MERGE_C R80, R81, R80, RZ ;  /* 0x000000505150723e */ /* 0x000fe200048060ff */
[----:B------:R-:W-:Y:S01]  /*4120*/  ULDC UR4, c[0x0][0x22c] ;  /* 0x00008b0000047ab9 */ /* 0x000fe20000000800 */
[----:B------:R-:W-:Y:S02]  /*4130*/  F2FP.SATFINITE.E5M2.F32.PACK_AB_MERGE_C R82, R83, R82, RZ ;  /* 0x000000525352723e */ /* 0x000fe400048060ff */
[----:B------:R-:W-:Y:S02]  /*4140*/  F2FP.SATFINITE.E5M2.F32.PACK_AB_MERGE_C R85, R85, R84, RZ ;  /* 0x000000545555723e */ /* 0x000fe400048060ff */
[----:B------:R-:W-:Y:S02]  /*4150*/  F2FP.SATFINITE.E5M2.F32.PACK_AB_MERGE_C R87, R87, R86, RZ ;  /* 0x000000565757723e */ /* 0x000fe400048060ff */
[----:B------:R-:W-:Y:S01]  /*4160*/  ISETP.LT.AND P1, PT, R0, UR6, !P0 ;  /* 0x0000000600007c0c */ /* 0x000fe2000c721270 */
[----:B------:R-:W-:Y:S01]  /*4170*/  VIADD R0, R213, 0x4 ;  /* 0x00000004d5007836 */ /* 0x000fe20000000000 */
[----:B------:R-:W-:Y:S01]  /*4180*/  ISETP.LT.AND P4, PT, R2, UR4, !P0 ;  /* 0x0000000402007c0c */ /* 0x000fe2000c781270 */
[----:B------:R-:W-:Y:S01]  /*4190*/  ULDC UR4, c[0x0][0x244] ;  /* 0x0000910000047ab9 */ /* 0x000fe20000000800 */
[----:B------:R-:W-:Y:S01]  /*41a0*/  PRMT R145, R146, 0x5410, R151 ;  /* 0x0000541092917816 */ /* 0x000fe20000000097 */
[----:B------:R-:W-:Y:S01]  /*41b0*/  STSM.16.M88.4 [R214], R112 ;  /* 0x00000070d6007844 */ /* 0x000fe20000000200 */
[----:B------:R-:W-:Y:S01]  /*41c0*/  PRMT R144, R144, 0x5410, R149 ;  /* 0x0000541090907816 */ /* 0x000fe20000000095 */
[----:B------:R-:W-:Y:S01]  /*41d0*/  ULDC UR6, c[0x0][0x22c] ;  /* 0x00008b0000067ab9 */ /* 0x000fe20000000800 */
[----:B------:R-:W-:Y:S01]  /*41e0*/  PRMT R146, R80, 0x5410, R85 ;  /* 0x0000541050927816 */ /* 0x000fe20000000055 */
[----:B------:R-:W-:Y:S01]  /*41f0*/  BAR.SYNC.DEFER_BLOCKING 0x0 ;  /* 0x0000000000007b1d */ /* 0x000fe20000010000 */
[----:B------:R-:W-:Y:S01]  /*4200*/  PRMT R147, R82, 0x5410, R87 ;  /* 0x0000541052937816 */ /* 0x000fe20000000057 */
[----:B------:R-:W-:Y:S01]  /*4210*/  IMAD R2, R212, UR4, RZ ;  /* 0x00000004d4027c24 */ /* 0x000fe2000f8e02ff */
[----:B------:R-:W-:-:S02]  /*4220*/  ISETP.LT.AND P5, PT, R0, UR6, !P0 ;  /* 0x0000000600007c0c */ /* 0x000fc4000c7a1270 */
[C---:B------:R-:W-:Y:S01]  /*4230*/  ISETP.LT.AND P3, PT, R213.reuse, UR5, !P0 ;  /* 0x00000005d5007c0c */ /* 0x040fe2000c761270 */
[----:B------:R-:W-:Y:S01]  /*4240*/  ULDC UR4, c[0x0][0x248] ;  /* 0x0000920000047ab9 */ /* 0x000fe20000000800 */
[----:B------:R-:W-:Y:S01]  /*4250*/  ULDC.64 UR6, c[0x0][0x220] ;  /* 0x0000880000067ab9 */ /* 0x000fe20000000a00 */
[----:B------:R-:W-:Y:S01]  /*4260*/  IMAD R3, R213, UR4, RZ ;  /* 0x00000004d5037c24 */ /* 0x000fe2000f8e02ff */
[----:B------:R-:W-:Y:S01]  /*4270*/  IADD3 R0, P6, R2, UR6, RZ ;  /* 0x0000000602007c10 */ /* 0x000fe2000ffde0ff */
[----:B------:R-:W-:Y:S01]  /*4280*/  ULDC UR5, c[0x0][0x22c] ;  /* 0x00008b0000057ab9 */ /* 0x000fe20000000800 */
[----:B0-----:R-:W-:Y:S01]  /*4290*/  PRMT R41, R28, 0x7770, RZ ;  /* 0x000077701c297816 */ /* 0x001fe200000000ff */
[C---:B------:R-:W-:Y:S01]  /*42a0*/  VIADD R35, R3.reuse, UR4 ;  /* 0x0000000403237c36 */ /* 0x040fe20008000000 */
[----:B------:R-:W-:Y:S01]  /*42b0*/  LEA.HI.X.SX32 R2, R2, UR7, 0x1, P6 ;  /* 0x0000000702027c11 */ /* 0x000fe2000b0f0eff */
[----:B------:R-:W-:Y:S01]  /*42c0*/  ULDC UR6, c[0x0][0x22c] ;  /* 0x00008b0000067ab9 */ /* 0x000fe20000000800 */
[----:B------:R-:W-:Y:S01]  /*42d0*/  IADD3 R32, P6, R3, R0, RZ ;  /* 0x0000000003207210 */ /* 0x000fe20007fde0ff */
[----:B------:R-:W-:Y:S01]  /*42e0*/  VIADD R39, R35, UR4 ;  /* 0x0000000423277c36 */ /* 0x000fe20008000000 */
[----:B------:R-:W-:-:S02]  /*42f0*/  PRMT R45, R28, 0x7771, RZ ;  /* 0x000077711c2d7816 */ /* 0x000fc400000000ff */
[----:B------:R-:W-:Y:S01]  /*4300*/  LEA.HI.X.SX32 R33, R3, R2, 0x1, P6 ;  /* 0x0000000203217211 */ /* 0x000fe200030f0eff */
[----:B------:R-:W-:Y:S01]  /*4310*/  VIADD R3, R213, 0x5 ;  /* 0x00000005d5037836 */ /* 0x000fe20000000000 */
[----:B------:R-:W-:Y:S02]  /*4320*/  IADD3 R34, P6, R35, R0, RZ ;  /* 0x0000000023227210 */ /* 0x000fe40007fde0ff */
[----:B------:R-:W-:Y:S01]  /*4330*/  PRMT R43, R29, 0x7770, RZ ;  /* 0x000077701d2b7816 */ /* 0x000fe200000000ff */
[----:B------:R-:W0:Y:S01]  /*4340*/  LDS.128 R12, [R215] ;  /* 0x00000000d70c7984 */ /* 0x000e220000000c00 */
[----:B------:R-:W-:Y:S01]  /*4350*/  LEA.HI.X.SX32 R35, R35, R2, 0x1, P6 ;  /* 0x0000000223237211 */ /* 0x000fe200030f0eff */
[----:B------:R-:W-:Y:S01]  /*4360*/  BAR.SYNC.DEFER_BLOCKING 0x0 ;  /* 0x0000000000007b1d */ /* 0x000fe20000010000 */
[----:B------:R-:W-:-:S04]  /*4370*/  IADD3 R36, P6, R39, R0, RZ ;  /* 0x0000000027247210 */ /* 0x000fc80007fde0ff */
[C---:B------:R-:W-:Y:S01]  /*4380*/  LEA.HI.X.SX32 R37, R39.reuse, R2, 0x1, P6 ;  /* 0x0000000227257211 */ /* 0x040fe200030f0eff */
[----:B------:R-:W-:Y:S01]  /*4390*/  VIADD R39, R39, UR4 ;  /* 0x0000000427277c36 */ /* 0x000fe20008000000 */
[----:B------:R-:W-:Y:S01]  /*43a0*/  STSM.16.M88.4 [R214], R120 ;  /* 0x00000078d6007844 */ /* 0x000fe20000000200 */
[----:B------:R-:W-:Y:S06]  /*43b0*/  BAR.SYNC.DEFER_BLOCKING 0x0 ;  /* 0x0000000000007b1d */ /* 0x000fec0000010000 */
[----:B------:R-:W3:Y:S02]  /*43c0*/  LDS.128 R8, [R215] ;  /* 0x00000000d7087984 */ /* 0x000ee40000000c00 */
[----:B------:R-:W-:Y:S06]  /*43d0*/  BAR.SYNC.DEFER_BLOCKING 0x0 ;  /* 0x0000000000007b1d */ /* 0x000fec0000010000 */
[----:B------:R-:W-:Y:S02]  /*43e0*/  STSM.16.M88.4 [R214], R128 ;  /* 0x00000080d6007844 */ /* 0x000fe40000000200 */
[----:B------:R-:W-:Y:S06]  /*43f0*/  BAR.SYNC.DEFER_BLOCKING 0x0 ;  /* 0x0000000000007b1d */ /* 0x000fec0000010000 */
[----:B------:R-:W4:Y:S02]  /*4400*/  LDS.128 R16, [R215] ;  /* 0x00000000d7107984 */ /* 0x000f240000000c00 */
[----:B------:R-:W-:Y:S06]  /*4410*/  BAR.SYNC.DEFER_BLOCKING 0x0 ;  /* 0x0000000000007b1d */ /* 0x000fec0000010000 */
[----:B------:R-:W-:Y:S02]  /*4420*/  STSM.16.M88.4 [R214], R136 ;  /* 0x00000088d6007844 */ /* 0x000fe40000000200 */
[----:B------:R-:W-:Y:S06]  /*4430*/  BAR.SYNC.DEFER_BLOCKING 0x0 ;  /* 0x0000000000007b1d */ /* 0x000fec0000010000 */
[----:B------:R-:W5:Y:S02]  /*4440*/  LDS.128 R4, [R215] ;  /* 0x00000000d7047984 */ /* 0x000f640000000c00 */
[----:B------:R-:W-:Y:S06]  /*4450*/  BAR.SYNC.DEFER_BLOCKING 0x0 ;  /* 0x0000000000007b1d */ /* 0x000fec0000010000 */
[----:B------:R-:W-:Y:S02]  /*4460*/  STSM.16.M88.4 [R214], R144 ;  /* 0x00000090d6007844 */ /* 0x000fe40000000200 */
[----:B------:R-:W-:Y:S06]  /*4470*/  BAR.SYNC.DEFER_BLOCKING 0x0 ;  /* 0x0000000000007b1d */ /* 0x000fec0000010000 */
[----:B------:R1:W-:Y:S01]  /*4480*/  @P3 STG.E.U8 desc[UR10][R32.64], R41 ;  /* 0x0000002920003986 */ /* 0x0003e2000c10110a */
[----:B------:R-:W-:Y:S01]  /*4490*/  ISETP.LT.AND P3, PT, R3, UR5, !P0 ;  /* 0x0000000503007c0c */ /* 0x000fe2000c761270 */
[----:B------:R-:W-:Y:S01]  /*44a0*/  VIADD R3, R213, 0x6 ;  /* 0x00000006d5037836 */ /* 0x000fe20000000000 */
[----:B------:R-:W-:Y:S01]  /*44b0*/  ULDC UR5, c[0x0][0x22c] ;  /* 0x00008b0000057ab9 */ /* 0x000fe20000000800 */
[----:B------:R2:W-:Y:S03]  /*44c0*/  @P2 STG.E.U8 desc[UR10][R34.64], R45 ;  /* 0x0000002d22002986 */ /* 0x0005e6000c10110a */
[----:B------:R-:W-:Y:S01]  /*44d0*/  ISETP.LT.AND P2, PT, R3, UR5, !P0 ;  /* 0x0000000503007c0c */ /* 0x000fe2000c741270 */
[----:B------:R0:W-:Y:S01]  /*44e0*/  @P1 STG.E.U8 desc[UR10][R36.64], R43 ;  /* 0x0000002b24001986 */ /* 0x0001e2000c10110a */
[----:B------:R-:W-:Y:S01]  /*44f0*/  VIADD R3, R213, 0x7 ;  /* 0x00000007d5037836 */ /* 0x000fe20000000000 */
[----:B------:R-:W-:Y:S01]  /*4500*/  ULDC UR5, c[0x0][0x22c] ;  /* 0x00008b0000057ab9 */ /* 0x000fe20000000800 */
[C---:B-1----:R-:W-:Y:S01]  /*4510*/  IADD3 R32, P6, R39.reuse, R0, RZ ;  /* 0x0000000027207210 */ /* 0x042fe20007fde0ff */
[----:B------:R-:W-:-:S02]  /*4520*/  VIADD R41, R39, UR4 ;  /* 0x0000000427297c36 */ /* 0x000fc40008000000 */
[----:B------:R-:W-:Y:S01]  /*4530*/  ISETP.LT.AND P1, PT, R3, UR5, !P0 ;  /* 0x0000000503007c0c */ /* 0x000fe2000c721270 */
[----:B------:R-:W-:Y:S01]  /*4540*/  VIADD R3, R213, 0x8 ;  /* 0x00000008d5037836 */ /* 0x000fe20000000000 */
[----:B------:R-:W-:Y:S01]  /*4550*/  LEA.HI.X.SX32 R33, R39, R2, 0x1, P6 ;  /* 0x0000000227217211 */ /* 0x000fe200030f0eff */
[----:B------:R-:W-:Y:S01]  /*4560*/  ULDC UR5, c[0x0][0x22c] ;  /* 0x00008b0000057ab9 */ /* 0x000fe20000000800 */
[----:B--2---:R-:W-:Y:S02]  /*4570*/  IADD3 R34, P6, R41, R0, RZ ;  /* 0x0000000029227210 */ /* 0x004fe40007fde0ff */
[----:B------:R-:W-:Y:S02]  /*4580*/  PRMT R45, R29, 0x7771, RZ ;  /* 0x000077711d2d7816 */ /* 0x000fe400000000ff */
[C---:B------:R-:W-:Y:S01]  /*4590*/  LEA.HI.X.SX32 R35, R41.reuse, R2, 0x1, P6 ;  /* 0x0000000229237211 */ /* 0x040fe200030f0eff */
[----:B------:R-:W-:Y:S01]  /*45a0*/  VIADD R41, R41, UR4 ;  /* 0x0000000429297c36 */ /* 0x000fe20008000000 */
[----:B0-----:R-:W-:Y:S01]  /*45b0*/  PRMT R43, R30, 0x7770, RZ ;  /* 0x000077701e2b7816 */ /* 0x001fe200000000ff */
[----:B------:R0:W-:Y:S01]  /*45c0*/  @P4 STG.E.U8 desc[UR10][R32.64], R45 ;  /* 0x0000002d20004986 */ /* 0x0001e2000c10110a */
[----:B------:R-:W-:Y:S01]  /*45d0*/  ISETP.LT.AND P4, PT, R3, UR5, !P0 ;  /* 0x0000000503007c0c */ /* 0x000fe2000c781270 */
[C---:B------:R-:W-:Y:S01]  /*45e0*/  VIADD R39, R41.reuse, UR4 ;  /* 0x0000000429277c36 */ /* 0x040fe20008000000 */
[----:B------:R-:W-:Y:S01]  /*45f0*/  IADD3 R36, P6, R41, R0, RZ ;  /* 0x0000000029247210 */ /* 0x000fe20007fde0ff */
[----:B------:R1:W-:Y:S01]  /*4600*/  @P5 STG.E.U8 desc[UR10][R34.64], R43 ;  /* 0x0000002b22005986 */ /* 0x0003e2000c10110a */
[----:B------:R-:W-:Y:S01]  /*4610*/  VIADD R3, R213, 0x9 ;  /* 0x00000009d5037836 */ /* 0x000fe20000000000 */
[----:B------:R-:W-:Y:S01]  /*4620*/  ULDC UR5, c[0x0][0x22c] ;  /* 0x00008b0000057ab9 */ /* 0x000fe20000000800 */
[----:B------:R-:W-:-:S03]  /*4630*/  LEA.HI.X.SX32 R37, R41, R2, 0x1, P6 ;  /* 0x0000000229257211 */ /* 0x000fc600030f0eff */
[----:B------:R-:W-:Y:S01]  /*4640*/  ISETP.LT.AND P5, PT, R3, UR5, !P0 ;  /* 0x0000000503007c0c */ /* 0x000fe2000c7a1270 */
[----:B------:R-:W-:Y:S01]  /*4650*/  VIADD R3, R213, 0xa ;  /* 0x0000000ad5037836 */ /* 0x000fe20000000000 */
[C---:B0-----:R-:W-:Y:S01]  /*4660*/  IADD3 R32, P6, R39.reuse, R0, RZ ;  /* 0x0000000027207210 */ /* 0x041fe20007fde0ff */
[----:B------:R-:W-:Y:S01]  /*4670*/  ULDC UR5, c[0x0][0x22c] ;  /* 0x00008b0000057ab9 */ /* 0x000fe20000000800 */
[----:B------:R-:W-:Y:S02]  /*4680*/  PRMT R45, R30, 0x7771, RZ ;  /* 0x000077711e2d7816 */ /* 0x000fe400000000ff */
[C---:B------:R-:W-:Y:S01]  /*4690*/  LEA.HI.X.SX32 R33, R39.reuse, R2, 0x1, P6 ;  /* 0x0000000227217211 */ /* 0x040fe200030f0eff */
[----:B------:R-:W-:Y:S01]  /*46a0*/  VIADD R39, R39, UR4 ;  /* 0x0000000427277c36 */ /* 0x000fe20008000000 */
[----:B-1----:R-:W-:Y:S01]  /*46b0*/  PRMT R43, R31, 0x7770, RZ ;  /* 0x000077701f2b7816 */ /* 0x002fe200000000ff */
        /* <DEDUP_REMOVED lines=10> */
[----:B0-----:R-:W-:Y:S01]  /*4760*/  IADD3 R36, P6, R41, R0, RZ ;  /* 0x0000000029247210 */ /* 0x001fe20007fde0ff */
        /* <DEDUP_REMOVED lines=28> */
[----:B------:R-:W-:-:S02]  /*4930*/  LEA.HI.X.SX32 R37, R39, R2, 0x1, P6 ;  /* 0x0000000227257211 */ /* 0x000fc400030f0eff */
[----:B------:R-:W-:Y:S02]  /*4940*/  IADD3 R28, P6, R41, R0, RZ ;  /* 0x00000000291c7210 */ /* 0x000fe40007fde0ff */
[----:B------:R-:W-:Y:S01]  /*4950*/  ISETP.LT.AND P3, PT, R3, UR5, !P0 ;  /* 0x0000000503007c0c */ /* 0x000fe2000c761270 */
[----:B------:R-:W-:Y:S01]  /*4960*/  VIADD R3, R213, 0x10 ;  /* 0x00000010d5037836 */ /* 0x000fe20000000000 */
[----:B0-----:R-:W-:Y:S01]  /*4970*/  PRMT R45, R29, 0x7773, RZ ;  /* 0x000077731d2d7816 */ /* 0x001fe200000000ff */
[----:B------:R-:W-:Y:S01]  /*4980*/  ULDC UR5, c[0x0][0x22c] ;  /* 0x00008b0000057ab9 */ /* 0x000fe20000000800 */
        /* <DEDUP_REMOVED lines=12> */
[----:B------:R-:W-:Y:S02]  /*4a50*/  PRMT R41, R31, 0x7773, RZ ;  /* 0x000077731f297816 */ /* 0x000fe400000000ff */
[C---:B------:R-:W-:Y:S01]  /*4a60*/  LEA.HI.X.SX32 R35, R39.reuse, R2, 0x1, P6 ;  /* 0x0000000227237211 */ /* 0x040fe200030f0eff */
[----:B------:R-:W-:Y:S01]  /*4a70*/  VIADD R39, R39, UR4 ;  /* 0x0000000427277c36 */ /* 0x000fe20008000000 */
[----:B0-----:R-:W-:Y:S02]  /*4a80*/  PRMT R45, R30, 0x7773, RZ ;  /* 0x000077731e2d7816 */ /* 0x001fe400000000ff */
[----:B-1----:R-:W-:Y:S01]  /*4a90*/  PRMT R43, R31, 0x7772, RZ ;  /* 0x000077721f2b7816 */ /* 0x002fe200000000ff */
[C---:B------:R-:W-:Y:S01]  /*4aa0*/  VIADD R37, R39.reuse, UR4 ;  /* 0x0000000427257c36 */ /* 0x040fe20008000000 */
[----:B------:R-:W-:Y:S01]  /*4ab0*/  IADD3 R28, P6, R39, R0, RZ ;  /* 0x00000000271c7210 */ /* 0x000fe20007fde0ff */
[----:B------:R0:W-:Y:S01]  /*4ac0*/  @P4 STG.E.U8 desc[UR10][R32.64], R45 ;  /* 0x0000002d20004986 */ /* 0x0001e2000c10110a */
[----:B------:R-:W-:Y:S01]  /*4ad0*/  ISETP.LT.AND P1, PT, R3, UR5, !P0 ;  /* 0x0000000503007c0c */ /* 0x000fe2000c721270 */
[----:B------:R-:W-:Y:S01]  /*4ae0*/  VIADD R3, R213, 0x12 ;  /* 0x00000012d5037836 */ /* 0x000fe20000000000 */
[----:B------:R-:W-:Y:S01]  /*4af0*/  LEA.HI.X.SX32 R29, R39, R2, 0x1, P6 ;  /* 0x00000002271d7211 */ /* 0x000fe200030f0eff */
[----:B------:R1:W-:Y:S01]  /*4b00*/  @P5 STG.E.U8 desc[UR10][R34.64], R43 ;  /* 0x0000002b22005986 */ /* 0x0003e2000c10110a */
[C---:B------:R-:W-:Y:S01]  /*4b10*/  IADD3 R30, P6, R37.reuse, R0, RZ ;  /* 0x00000000251e7210 */ /* 0x040fe20007fde0ff */
[----:B------:R-:W-:Y:S01]  /*4b20*/  ULDC UR5, c[0x0][0x22c] ;  /* 0x00008b0000057ab9 */ /* 0x000fe20000000800 */
[----:B------:R-:W-:Y:S01]  /*4b30*/  PRMT R39, R24, 0x7771, RZ ;  /* 0x0000777118277816 */ /* 0x000fe200000000ff */
[----:B------:R2:W-:Y:S01]  /*4b40*/  @P3 STG.E.U8 desc[UR10][R28.64], R41 ;  /* 0x000000291c003986 */ /* 0x0005e2000c10110a */
[C---:B------:R-:W-:Y:S01]  /*4b50*/  LEA.HI.X.SX32 R31, R37.reuse, R2, 0x1, P6 ;  /* 0x00000002251f7211 */ /* 0x040fe200030f0eff */
[----:B------:R-:W-:Y:S01]  /*4b60*/  VIADD R37, R37, UR4 ;  /* 0x0000000425257c36 */ /* 0x000fe20008000000 */
[----:B------:R-:W-:Y:S01]  /*4b70*/  ISETP.LT.AND P4, PT, R3, UR5, !P0 ;  /* 0x0000000503007c0c */ /* 0x000fe2000c781270 */
[----:B------:R-:W-:Y:S01]  /*4b80*/  VIADD R3, R213, 0x13 ;  /* 0x00000013d5037836 */ /* 0x000fe20000000000 */
[----:B------:R-:W-:-:S02]  /*4b90*/  ULDC UR5, c[0x0][0x22c] ;  /* 0x00008b0000057ab9 */ /* 0x000fc40000000800 */
[C---:B0-----:R-:W-:Y:S01]  /*4ba0*/  IADD3 R32, P6, R37.reuse, R0, RZ ;  /* 0x0000000025207210 */ /* 0x041fe20007fde0ff */
[C---:B-1----:R-:W-:Y:S01]  /*4bb0*/  VIADD R35, R37.reuse, UR4 ;  /* 0x0000000425237c36 */ /* 0x042fe20008000000 */
[----:B------:R-:W-:Y:S02]  /*4bc0*/  PRMT R43, R24, 0x7770, RZ ;  /* 0x00007770182b7816 */ /* 0x000fe400000000ff */
[----:B------:R-:W-:Y:S02]  /*4bd0*/  LEA.HI.X.SX32 R33, R37, R2, 0x1, P6 ;  /* 0x0000000225217211 */ /* 0x000fe400030f0eff */
[----:B--2---:R-:W-:Y:S01]  /*4be0*/  IADD3 R28, P6, R35, R0, RZ ;  /* 0x00000000231c7210 */ /* 0x004fe20007fde0ff */
[----:B------:R0:W-:Y:S01]  /*4bf0*/  @P2 STG.E.U8 desc[UR10][R30.64], R43 ;  /* 0x0000002b1e002986 */ /* 0x0001e2000c10110a */
[----:B------:R-:W-:Y:S01]  /*4c00*/  ISETP.LT.AND P5, PT, R3, UR5, !P0 ;  /* 0x0000000503007c0c */ /* 0x000fe2000c7a1270 */
[----:B------:R-:W-:Y:S01]  /*4c10*/  VIADD R3, R213, 0x14 ;  /* 0x00000014d5037836 */ /* 0x000fe20000000000 */
[C---:B------:R-:W-:Y:S01]  /*4c20*/  LEA.HI.X.SX32 R29, R35.reuse, R2, 0x1, P6 ;  /* 0x00000002231d7211 */ /* 0x040fe200030f0eff */
[----:B------:R-:W-:Y:S01]  /*4c30*/  VIADD R35, R35, UR4 ;  /* 0x0000000423237c36 */ /* 0x000fe20008000000 */
[----:B------:R1:W-:Y:S01]  /*4c40*/  @P1 STG.E.U8 desc[UR10][R32.64], R39 ;  /* 0x0000002720001986 */ /* 0x0003e2000c10110a */
[----:B------:R-:W-:Y:S01]  /*4c50*/  PRMT R41, R25, 0x7770, RZ ;  /* 0x0000777019297816 */ /* 0x000fe200000000ff */
[----:B------:R-:W-:Y:S01]  /*4c60*/  ULDC UR5, c[0x0][0x22c] ;  /* 0x00008b0000057ab9 */ /* 0x000fe20000000800 */
[----:B------:R-:W-:Y:S01]  /*4c70*/  VIADD R37, R35, UR4 ;  /* 0x0000000423257c36 */ /* 0x000fe20008000000 */
[----:B------:R-:W-:Y:S01]  /*4c80*/  ISETP.LT.AND P3, PT, R3, UR5, !P0 ;  /* 0x0000000503007c0c */ /* 0x000fe2000c761270 */
[----:B------:R-:W-:Y:S01]  /*4c90*/  VIADD R3, R213, 0x15 ;  /* 0x00000015d5037836 */ /* 0x000fe20000000000 */
[----:B------:R2:W-:Y:S01]  /*4ca0*/  @P4 STG.E.U8 desc[UR10][R28.64], R41 ;  /* 0x000000291c004986 */ /* 0x0005e2000c10110a */
[----:B0-----:R-:W-:Y:S01]  /*4cb0*/  IADD3 R30, P6, R35, R0, RZ ;  /* 0x00000000231e7210 */ /* 0x001fe20007fde0ff */
[----:B------:R-:W-:-:S02]  /*4cc0*/  ULDC UR5, c[0x0][0x22c] ;  /* 0x00008b0000057ab9 */ /* 0x000fc40000000800 */
[----:B------:R-:W-:Y:S01]  /*4cd0*/  ISETP.LT.AND P2, PT, R3, UR5, !P0 ;  /* 0x0000000503007c0c */ /* 0x000fe2000c741270 */
[----:B------:R-:W-:Y:S01]  /*4ce0*/  VIADD R3, R213, 0x16 ;  /* 0x00000016d5037836 */ /* 0x000fe20000000000 */
[----:B------:R-:W-:Y:S01]  /*4cf0*/  LEA.HI.X.SX32 R31, R35, R2, 0x1, P6 ;  /* 0x00000002231f7211 */ /* 0x000fe200030f0eff */
[----:B------:R-:W-:Y:S01]  /*4d00*/  ULDC UR5, c[0x0][0x22c] ;  /* 0x00008b0000057ab9 */ /* 0x000fe20000000800 */
[----:B-1----:R-:W-:Y:S02]  /*4d10*/  IADD3 R32, P6, R37, R0, RZ ;  /* 0x0000000025207210 */ /* 0x002fe40007fde0ff */
[----:B------:R-:W-:Y:S02]  /*4d20*/  PRMT R39, R25, 0x7771, RZ ;  /* 0x0000777119277816 */ /* 0x000fe400000000ff */
[C---:B------:R-:W-:Y:S01]  /*4d30*/  LEA.HI.X.SX32 R33, R37.reuse, R2, 0x1, P6 ;  /* 0x0000000225217211 */ /* 0x040fe200030f0eff */
[----:B------:R-:W-:Y:S01]  /*4d40*/  VIADD R37, R37, UR4 ;  /* 0x0000000425257c36 */ /* 0x000fe20008000000 */
[----:B--2---:R-:W-:Y:S01]  /*4d50*/  PRMT R41, R26, 0x7770, RZ ;  /* 0x000077701a297816 */ /* 0x004fe200000000ff */
        /* <DEDUP_REMOVED lines=63> */
[----:B------:R-:W-:Y:S01]  /*5150*/  PRMT R35, R26, 0x7772, RZ ;  /* 0x000077721a237816 */ /* 0x000fe200000000ff */
[----:B------:R0:W-:Y:S01]  /*5160*/  @P1 STG.E.U8 desc[UR10][R28.64], R39 ;  /* 0x000000271c001986 */ /* 0x0001e2000c10110a */
[----:B------:R-:W-:Y:S01]  /*5170*/  ISETP.LT.AND P3, PT, R3, UR5, !P0 ;  /* 0x0000000503007c0c */ /* 0x000fe2000c761270 */
[C---:B-1----:R-:W-:Y:S01]  /*5180*/  VIADD R33, R37.reuse, UR4 ;  /* 0x0000000425217c36 */ /* 0x042fe20008000000 */
[----:B------:R-:W-:Y:S01]  /*5190*/  IADD3 R30, P6, R37, R0, RZ ;  /* 0x00000000251e7210 */ /* 0x000fe20007fde0ff */
[----:B------:R1:W-:Y:S01]  /*51a0*/  @P4 STG.E.U8 desc[UR10][R24.64], R35 ;  /* 0x0000002318004986 */ /* 0x0003e2000c10110a */
[----:B------:R-:W-:Y:S01]  /*51b0*/  VIADD R3, R213, 0x1f ;  /* 0x0000001fd5037836 */ /* 0x000fe20000000000 */
[----:B------:R-:W-:Y:S01]  /*51c0*/  ULDC UR5, c[0x0][0x22c] ;  /* 0x00008b0000057ab9 */ /* 0x000fe20000000800 */
[----:B------:R-:W-:-:S02]  /*51d0*/  LEA.HI.X.SX32 R31, R37, R2, 0x1, P6 ;  /* 0x00000002251f7211 */ /* 0x000fc400030f0eff */
[----:B------:R-:W-:Y:S02]  /*51e0*/  PRMT R41, R26, 0x7773, RZ ;  /* 0x000077731a297816 */ /* 0x000fe400000000ff */
[----:B------:R-:W-:Y:S01]  /*51f0*/  ISETP.LT.AND P2, PT, R3, UR5, !P0 ;  /* 0x0000000503007c0c */ /* 0x000fe2000c741270 */
[----:B------:R-:W-:Y:S01]  /*5200*/  VIADD R3, R213, 0x20 ;  /* 0x00000020d5037836 */ /* 0x000fe20000000000 */
[----:B0-----:R-:W-:Y:S01]  /*5210*/  IADD3 R28, P6, R33, R0, RZ ;  /* 0x00000000211c7210 */ /* 0x001fe20007fde0ff */
[----:B------:R-:W-:Y:S01]  /*5220*/  ULDC UR5, c[0x0][0x22c] ;  /* 0x00008b0000057ab9 */ /* 0x000fe20000000800 */
[----:B------:R-:W-:Y:S01]  /*5230*/  PRMT R39, R27, 0x7772, RZ ;  /* 0x000077721b277816 */ /* 0x000fe200000000ff */
[----:B------:R0:W-:Y:S01]  /*5240*/  @P5 STG.E.U8 desc[UR10][R30.64], R41 ;  /* 0x000000291e005986 */ /* 0x0001e2000c10110a */
[C---:B------:R-:W-:Y:S01]  /*5250*/  LEA.HI.X.SX32 R29, R33.reuse, R2, 0x1, P6 ;  /* 0x00000002211d7211 */ /* 0x040fe200030f0eff */
[----:B------:R-:W-:Y:S01]  /*5260*/  VIADD R33, R33, UR4 ;  /* 0x0000000421217c36 */ /* 0x000fe20008000000 */
[----:B------:R-:W-:-:S02]  /*5270*/  PRMT R37, R27, 0x7773, RZ ;  /* 0x000077731b257816 */ /* 0x000fc400000000ff */
[----:B------:R-:W-:Y:S01]  /*5280*/  ISETP.LT.AND P1, PT, R3, UR5, !P0 ;  /* 0x0000000503007c0c */ /* 0x000fe2000c721270 */
[C---:B-1----:R-:W-:Y:S01]  /*5290*/  VIADD R35, R33.reuse, UR4 ;  /* 0x0000000421237c36 */ /* 0x042fe20008000000 */
[----:B------:R-:W-:Y:S01]  /*52a0*/  IADD3 R24, P6, R33, R0, RZ ;  /* 0x0000000021187210 */ /* 0x000fe20007fde0ff */
[----:B------:R1:W-:Y:S01]  /*52b0*/  @P3 STG.E.U8 desc[UR10][R28.64], R39 ;  /* 0x000000271c003986 */ /* 0x0003e2000c10110a */
[----:B------:R-:W-:Y:S01]  /*52c0*/  VIADD R3, R213, 0x21 ;  /* 0x00000021d5037836 */ /* 0x000fe20000000000 */
[----:B------:R-:W-:Y:S01]  /*52d0*/  ULDC UR5, c[0x0][0x22c] ;  /* 0x00008b0000057ab9 */ /* 0x000fe20000000800 */
[----:B------:R-:W-:Y:S02]  /*52e0*/  LEA.HI.X.SX32 R25, R33, R2, 0x1, P6 ;  /* 0x0000000221197211 */ /* 0x000fe400030f0eff */
[----:B------:R-:W-:Y:S02]  /*52f0*/  IADD3 R26, P6, R35, R0, RZ ;  /* 0x00000000231a7210 */ /* 0x000fe40007fde0ff */
[----:B------:R-:W-:Y:S01]  /*5300*/  ISETP.LT.AND P4, PT, R3, UR5, !P0 ;  /* 0x0000000503007c0c */ /* 0x000fe2000c781270 */
[----:B------:R2:W-:Y:S01]  /*5310*/  @P2 STG.E.U8 desc[UR10][R24.64], R37 ;  /* 0x0000002518002986 */ /* 0x0005e2000c10110a */
[C---:B------:R-:W-:Y:S01]  /*5320*/  LEA.HI.X.SX32 R27, R35.reuse, R2, 0x1, P6 ;  /* 0x00000002231b7211 */ /* 0x040fe200030f0eff */
[----:B------:R-:W-:Y:S01]  /*5330*/  VIADD R35, R35, UR4 ;  /* 0x0000000423237c36 */ /* 0x000fe20008000000 */
[----:B------:R-:W-:Y:S01]  /*5340*/  PRMT R33, R20, 0x7770, RZ ;  /* 0x0000777014217816 */ /* 0x000fe200000000ff */
[----:B------:R-:W-:Y:S01]  /*5350*/  VIADD R3, R213, 0x22 ;  /* 0x00000022d5037836 */ /* 0x000fe20000000000 */
[----:B------:R-:W-:Y:S01]  /*5360*/  ULDC UR5, c[0x0][0x22c] ;  /* 0x00008b0000057ab9 */ /* 0x000fe20000000800 */
[C---:B0-----:R-:W-:Y:S01]  /*5370*/  VIADD R31, R35.reuse, UR4 ;  /* 0x00000004231f7c36 */ /* 0x041fe20008000000 */
[----:B-1----:R-:W-:Y:S01]  /*5380*/  IADD3 R28, P6, R35, R0, RZ ;  /* 0x00000000231c7210 */ /* 0x002fe20007fde0ff */
[----:B------:R0:W-:Y:S01]  /*5390*/  @P1 STG.E.U8 desc[UR10][R26.64], R33 ;  /* 0x000000211a001986 */ /* 0x0001e2000c10110a */
[----:B------:R-:W-:Y:S01]  /*53a0*/  ISETP.LT.AND P5, PT, R3, UR5, !P0 ;  /* 0x0000000503007c0c */ /* 0x000fe2000c7a1270 */
[----:B------:R-:W-:Y:S01]  /*53b0*/  VIADD R3, R213, 0x23 ;  /* 0x00000023d5037836 */ /* 0x000fe20000000000 */
[----:B------:R-:W-:Y:S01]  /*53c0*/  LEA.HI.X.SX32 R29, R35, R2, 0x1, P6 ;  /* 0x00000002231d7211 */ /* 0x000fe200030f0eff */
[----:B------:R-:W-:Y:S01]  /*53d0*/  ULDC UR5, c[0x0][0x22c] ;  /* 0x00008b0000057ab9 */ /* 0x000fe20000000800 */
[----:B--2---:R-:W-:-:S02]  /*53e0*/  IADD3 R24, P6, R31, R0, RZ ;  /* 0x000000001f187210 */ /* 0x004fc40007fde0ff */
[----:B------:R-:W-:Y:S02]  /*53f0*/  PRMT R35, R20, 0x7771, RZ ;  /* 0x0000777114237816 */ /* 0x000fe400000000ff */
[C---:B------:R-:W-:Y:S01]  /*5400*/  LEA.HI.X.SX32 R25, R31.reuse, R2, 0x1, P6 ;  /* 0x000000021f197211 */ /* 0x040fe200030f0eff */
[----:B------:R-:W-:Y:S01]  /*5410*/  VIADD R31, R31, UR4 ;  /* 0x000000041f1f7c36 */ /* 0x000fe20008000000 */
[----:B------:R-:W-:Y:S01]  /*5420*/  ISETP.LT.AND P3, PT, R3, UR5, !P0 ;  /* 0x0000000503007c0c */ /* 0x000fe2000c761270 */
[----:B------:R1:W-:Y:S01]  /*5430*/  @P4 STG.E.U8 desc[UR10][R28.64], R35 ;  /* 0x000000231c004986 */ /* 0x0003e2000c10110a */
[----:B------:R-:W-:Y:S01]  /*5440*/  PRMT R37, R21, 0x7770, RZ ;  /* 0x0000777015257816 */ /* 0x000fe200000000ff */
[C---:B0-----:R-:W-:Y:S01]  /*5450*/  VIADD R33, R31.reuse, UR4 ;  /* 0x000000041f217c36 */ /* 0x041fe20008000000 */
[----:B------:R-:W-:Y:S01]  /*5460*/  IADD3 R26, P6, R31, R0, RZ ;  /* 0x000000001f1a7210 */ /* 0x000fe20007fde0ff */
[----:B------:R-:W-:Y:S01]  /*5470*/  VIADD R3, R213, 0x24 ;  /* 0x00000024d5037836 */ /* 0x000fe20000000000 */
[----:B------:R-:W-:Y:S01]  /*5480*/  ULDC UR5, c[0x0][0x22c] ;  /* 0x00008b0000057ab9 */ /* 0x000fe20000000800 */
[----:B------:R0:W-:Y:S01]  /*5490*/  @P5 STG.E.U8 desc[UR10][R24.64], R37 ;  /* 0x0000002518005986 */ /* 0x0001e2000c10110a */
[----:B------:R-:W-:-:S02]  /*54a0*/  LEA.HI.X.SX32 R27, R31, R2, 0x1, P6 ;  /* 0x000000021f1b7211 */ /* 0x000fc400030f0eff */
[----:B------:R-:W-:Y:S01]  /*54b0*/  ISETP.LT.AND P2, PT, R3, UR5, !P0 ;  /* 0x0000000503007c0c */ /* 0x000fe2000c741270 */
[----:B------:R-:W-:Y:S01]  /*54c0*/  VIADD R3, R213, 0x25 ;  /* 0x00000025d5037836 */ /* 0x000fe20000000000 */
[----:B------:R-:W-:Y:S01]  /*54d0*/  ULDC UR5, c[0x0][0x22c] ;  /* 0x00008b0000057ab9 */ /* 0x000fe20000000800 */
[----:B-1----:R-:W-:Y:S02]  /*54e0*/  IADD3 R28, P6, R33, R0, RZ ;  /* 0x00000000211c7210 */ /* 0x002fe40007fde0ff */
[----:B------:R-:W-:Y:S02]  /*54f0*/  PRMT R35, R21, 0x7771, RZ ;  /* 0x0000777115237816 */ /* 0x000fe400000000ff */
[C---:B------:R-:W-:Y:S01]  /*5500*/  LEA.HI.X.SX32 R29, R33.reuse, R2, 0x1, P6 ;  /* 0x00000002211d7211 */ /* 0x040fe200030f0eff */
[----:B------:R-:W-:Y:S01]  /*5510*/  VIADD R33, R33, UR4 ;  /* 0x0000000421217c36 */ /* 0x000fe20008000000 */
[----:B------:R-:W-:Y:S01]  /*5520*/  ISETP.LT.AND P1, PT, R3, UR5, !P0 ;  /* 0x0000000503007c0c */ /* 0x000fe2000c721270 */
[----:B------:R1:W-:Y:S01]  /*5530*/  @P3 STG.E.U8 desc[UR10][R26.64], R35 ;  /* 0x000000231a003986 */ /* 0x0003e2000c10110a */
[----:B0-----:R-:W-:Y:S01]  /*5540*/  PRMT R37, R22, 0x7770, RZ ;  /* 0x0000777016257816 */ /* 0x001fe200000000ff */
[C---:B------:R-:W-:Y:S01]  /*5550*/  VIADD R31, R33.reuse, UR4 ;  /* 0x00000004211f7c36 */ /* 0x040fe20008000000 */
        /* <DEDUP_REMOVED lines=8> */
[C---:B-1----:R-:W-:Y:S02]  /*55e0*/  IADD3 R26, P6, R31.reuse, R0, RZ ;  /* 0x000000001f1a7210 */ /* 0x042fe40007fde0ff */
        /* <DEDUP_REMOVED lines=44> */
[----:B------:R-:W-:Y:S02]  /*58b0*/  IADD3 R20, P6, R33, R0, RZ ;  /* 0x0000000021147210 */ /* 0x000fe40007fde0ff */
[----:B------:R-:W-:Y:S01]  /*58c0*/  ISETP.LT.AND P5, PT, R3, UR5, !P0 ;  /* 0x0000000503007c0c */ /* 0x000fe2000c7a1270 */
[----:B------:R-:W-:Y:S01]  /*58d0*/  VIADD R3, R213, 0x2d ;  /* 0x0000002dd5037836 */ /* 0x000fe20000000000 */
[----:B-1----:R-:W-:Y:S01]  /*58e0*/  PRMT R35, R21, 0x7773, RZ ;  /* 0x0000777315237816 */ /* 0x002fe200000000ff */
[----:B------:R-:W-:Y:S01]  /*58f0*/  ULDC UR5, c[0x0][0x22c] ;  /* 0x00008b0000057ab9 */ /* 0x000fe20000000800 */
        /* <DEDUP_REMOVED lines=19> */
[----:B------:R-:W-:Y:S01]  /*5a30*/  VIADD R3, R213, 0x30 ;  /* 0x00000030d5037836 */ /* 0x000fe20000000000 */
[----:B------:R-:W-:Y:S01]  /*5a40*/  PRMT R35, R23, 0x7772, RZ ;  /* 0x0000777217237816 */ /* 0x000fe200000000ff */
[C---:B0-----:R-:W-:Y:S01]  /*5a50*/  VIADD R31, R29.reuse, UR4 ;  /* 0x000000041d1f7c36 */ /* 0x041fe20008000000 */
[----:B------:R-:W-:Y:S01]  /*5a60*/  IADD3 R20, P6, R29, R0, RZ ;  /* 0x000000001d147210 */ /* 0x000fe20007fde0ff */
[----:B------:R-:W-:Y:S01]  /*5a70*/  ULDC UR5, c[0x0][0x22c] ;  /* 0x00008b0000057ab9 */ /* 0x000fe20000000800 */
[----:B------:R-:W-:Y:S01]  /*5a80*/  PRMT R33, R23, 0x7773, RZ ;  /* 0x0000777317217816 */ /* 0x000fe200000000ff */
[----:B------:R0:W-:Y:S01]  /*5a90*/  @P3 STG.E.U8 desc[UR10][R26.64], R37 ;  /* 0x000000251a003986 */ /* 0x0001e2000c10110a */
[----:B------:R-:W-:-:S02]  /*5aa0*/  LEA.HI.X.SX32 R21, R29, R2, 0x1, P6 ;  /* 0x000000021d157211 */ /* 0x000fc400030f0eff */
[----:B------:R-:W-:Y:S01]  /*5ab0*/  IADD3 R22, P6, R31, R0, RZ ;  /* 0x000000001f167210 */ /* 0x000fe20007fde0ff */
[----:B------:R1:W-:Y:S01]  /*5ac0*/  @P2 STG.E.U8 desc[UR10][R24.64], R35 ;  /* 0x0000002318002986 */ /* 0x0003e2000c10110a */
[----:B------:R-:W-:Y:S01]  /*5ad0*/  ISETP.LT.AND P4, PT, R3, UR5, !P0 ;  /* 0x0000000503007c0c */ /* 0x000fe2000c781270 */
[----:B------:R-:W-:Y:S01]  /*5ae0*/  VIADD R3, R213, 0x31 ;  /* 0x00000031d5037836 */ /* 0x000fe20000000000 */
[C---:B------:R-:W-:Y:S01]  /*5af0*/  LEA.HI.X.SX32 R23, R31.reuse, R2, 0x1, P6 ;  /* 0x000000021f177211 */ /* 0x040fe200030f0eff */
[----:B------:R-:W-:Y:S01]  /*5b00*/  VIADD R31, R31, UR4 ;  /* 0x000000041f1f7c36 */ /* 0x000fe20008000000 */
[----:B------:R-:W-:Y:S01]  /*5b10*/  ULDC UR5, c[0x0][0x22c] ;  /* 0x00008b0000057ab9 */ /* 0x000fe20000000800 */
[----:B------:R2:W-:Y:S01]  /*5b20*/  @P1 STG.E.U8 desc[UR10][R20.64], R33 ;  /* 0x0000002114001986 */ /* 0x0005e2000c10110a */
[----:B------:R-:W-:Y:S01]  /*5b30*/  ISETP.LT.AND P5, PT, R3, UR5, !P0 ;  /* 0x0000000503007c0c */ /* 0x000fe2000c7a1270 */
[----:B0-----:R-:W-:Y:S01]  /*5b40*/  VIADD R27, R31, UR4 ;  /* 0x000000041f1b7c36 */ /* 0x001fe20008000000 */
[----:B------:R-:W-:Y:S01]  /*5b50*/  PRMT R29, R12, 0x7770, RZ ;  /* 0x000077700c1d7816 */ /* 0x000fe200000000ff */
[----:B------:R-:W-:Y:S01]  /*5b60*/  VIADD R3, R213, 0x32 ;  /* 0x00000032d5037836 */ /* 0x000fe20000000000 */
[----:B------:R-:W-:Y:S01]  /*5b70*/  ULDC UR5, c[0x0][0x22c] ;  /* 0x00008b0000057ab9 */ /* 0x000fe20000000800 */
[----:B-1----:R-:W-:-:S02]  /*5b80*/  IADD3 R24, P6, R31, R0, RZ ;  /* 0x000000001f187210 */ /* 0x002fc40007fde0ff */
[----:B------:R0:W-:Y:S01]  /*5b90*/  @P4 STG.E.U8 desc[UR10][R22.64], R29 ;  /* 0x0000001d16004986 */ /* 0x0001e2000c10110a */
[----:B------:R-:W-:Y:S01]  /*5ba0*/  ISETP.LT.AND P3, PT, R3, UR5, !P0 ;  /* 0x0000000503007c0c */ /* 0x000fe2000c761270 */
[----:B------:R-:W-:Y:S01]  /*5bb0*/  VIADD R3, R213, 0x33 ;  /* 0x00000033d5037836 */ /* 0x000fe20000000000 */
[----:B------:R-:W-:Y:S01]  /*5bc0*/  LEA.HI.X.SX32 R25, R31, R2, 0x1, P6 ;  /* 0x000000021f197211 */ /* 0x000fe200030f0eff */
[----:B------:R-:W-:Y:S01]  /*5bd0*/  ULDC UR5, c[0x0][0x22c] ;  /* 0x00008b0000057ab9 */ /* 0x000fe20000000800 */
[C---:B--2---:R-:W-:Y:S02]  /*5be0*/  IADD3 R20, P6, R27.reuse, R0, RZ ;  /* 0x000000001b147210 */ /* 0x044fe40007fde0ff */
        /* <DEDUP_REMOVED lines=118> */
[----:B------:R-:W-:Y:S01]  /*6350*/  ULDC UR5, c[0x0][0x22c] ;  /* 0x00008b0000057ab9 */ /* 0x000fe20000000800 */
[----:B------:R-:W-:Y:S01]  /*6360*/  VIADD R3, R213, 0x42 ;  /* 0x00000042d5037836 */ /* 0x000fe20000000000 */
[----:B---3--:R-:W-:-:S02]  /*6370*/  PRMT R25, R8, 0x7770, RZ ;  /* 0x0000777008197816 */ /* 0x008fc400000000ff */
[----:B-1----:R-:W-:Y:S02]  /*6380*/  IADD3 R20, P6, R27, R0, RZ ;  /* 0x000000001b147210 */ /* 0x002fe40007fde0ff */
[----:B------:R-:W-:Y:S01]  /*6390*/  ISETP.LT.AND P2, PT, R3, UR5, !P0 ;  /* 0x0000000503007c0c */ /* 0x000fe2000c741270 */
[----:B------:R-:W-:Y:S01]  /*63a0*/  VIADD R3, R213, 0x43 ;  /* 0x00000043d5037836 */ /* 0x000fe20000000000 */
[----:B------:R-:W-:Y:S01]  /*63b0*/  LEA.HI.X.SX32 R21, R27, R2, 0x1, P6 ;  /* 0x000000021b157211 */ /* 0x000fe200030f0eff */
[----:B------:R-:W-:Y:S01]  /*63c0*/  ULDC UR5, c[0x0][0x22c] ;  /* 0x00008b0000057ab9 */ /* 0x000fe20000000800 */
[C---:B--2---:R-:W-:Y:S01]  /*63d0*/  IADD3 R12, P6, R23.reuse, R0, RZ ;  /* 0x00000000170c7210 */ /* 0x044fe20007fde0ff */
[----:B------:R0:W-:Y:S01]  /*63e0*/  @P5 STG.E.U8 desc[UR10][R14.64], R25 ;  /* 0x000000190e005986 */ /* 0x0001e2000c10110a */
[----:B------:R-:W-:Y:S02]  /*63f0*/  PRMT R27, R8, 0x7771, RZ ;  /* 0x00007771081b7816 */ /* 0x000fe400000000ff */
[C---:B------:R-:W-:Y:S01]  /*6400*/  LEA.HI.X.SX32 R13, R23.reuse, R2, 0x1, P6 ;  /* 0x00000002170d7211 */ /* 0x040fe200030f0eff */
[----:B------:R-:W-:Y:S01]  /*6410*/  VIADD R23, R23, UR4 ;  /* 0x0000000417177c36 */ /* 0x000fe20008000000 */
[----:B------:R-:W-:Y:S01]  /*6420*/  ISETP.LT.AND P1, PT, R3, UR5, !P0 ;  /* 0x0000000503007c0c */ /* 0x000fe2000c721270 */
[----:B------:R-:W-:Y:S01]  /*6430*/  VIADD R3, R213, 0x44 ;  /* 0x00000044d5037836 */ /* 0x000fe20000000000 */
[----:B------:R1:W-:Y:S01]  /*6440*/  @P3 STG.E.U8 desc[UR10][R20.64], R27 ;  /* 0x0000001b14003986 */ /* 0x0003e2000c10110a */
[----:B------:R-:W-:Y:S01]  /*6450*/  ULDC UR5, c[0x0][0x22c] ;  /* 0x00008b0000057ab9 */ /* 0x000fe20000000800 */
[----:B------:R-:W-:-:S02]  /*6460*/  PRMT R29, R9, 0x7770, RZ ;  /* 0x00007770091d7816 */ /* 0x000fc400000000ff */
[----:B------:R-:W-:Y:S01]  /*6470*/  ISETP.LT.AND P4, PT, R3, UR5, !P0 ;  /* 0x0000000503007c0c */ /* 0x000fe2000c781270 */
[C---:B0-----:R-:W-:Y:S01]  /*6480*/  VIADD R25, R23.reuse, UR4 ;  /* 0x0000000417197c36 */ /* 0x041fe20008000000 */
[----:B------:R-:W-:Y:S01]  /*6490*/  IADD3 R14, P6, R23, R0, RZ ;  /* 0x00000000170e7210 */ /* 0x000fe20007fde0ff */
[----:B------:R-:W-:Y:S01]  /*64a0*/  VIADD R3, R213, 0x45 ;  /* 0x00000045d5037836 */ /* 0x000fe20000000000 */
[----:B------:R-:W-:Y:S01]  /*64b0*/  ULDC UR5, c[0x0][0x22c] ;  /* 0x00008b0000057ab9 */ /* 0x000fe20000000800 */
[----:B------:R0:W-:Y:S01]  /*64c0*/  @P2 STG.E.U8 desc[UR10][R12.64], R29 ;  /* 0x0000001d0c002986 */ /* 0x0001e2000c10110a */
[----:B------:R-:W-:Y:S02]  /*64d0*/  LEA.HI.X.SX32 R15, R23, R2, 0x1, P6 ;  /* 0x00000002170f7211 */ /* 0x000fe400030f0eff */
[----:B-1----:R-:W-:Y:S02]  /*64e0*/  IADD3 R20, P6, R25, R0, RZ ;  /* 0x0000000019147210 */ /* 0x002fe40007fde0ff */
[----:B------:R-:W-:Y:S01]  /*64f0*/  ISETP.LT.AND P5, PT, R3, UR5, !P0 ;  /* 0x0000000503007c0c */ /* 0x000fe2000c7a1270 */
[----:B------:R-:W-:Y:S01]  /*6500*/  VIADD R3, R213, 0x46 ;  /* 0x00000046d5037836 */ /* 0x000fe20000000000 */
[C---:B------:R-:W-:Y:S01]  /*6510*/  LEA.HI.X.SX32 R21, R25.reuse, R2, 0x1, P6 ;  /* 0x0000000219157211 */ /* 0x040fe200030f0eff */
[----:B------:R-:W-:Y:S01]  /*6520*/  VIADD R25, R25, UR4 ;  /* 0x0000000419197c36 */ /* 0x000fe20008000000 */
[----:B------:R-:W-:Y:S01]  /*6530*/  PRMT R27, R9, 0x7771, RZ ;  /* 0x00007771091b7816 */ /* 0x000fe200000000ff */
[----:B------:R-:W-:-:S02]  /*6540*/  ULDC UR5, c[0x0][0x22c] ;  /* 0x00008b0000057ab9 */ /* 0x000fc40000000800 */
[C---:B------:R-:W-:Y:S01]  /*6550*/  VIADD R23, R25.reuse, UR4 ;  /* 0x0000000419177c36 */ /* 0x040fe20008000000 */
[----:B0-----:R-:W-:Y:S01]  /*6560*/  IADD3 R12, P6, R25, R0, RZ ;  /* 0x00000000190c7210 */ /* 0x001fe20007fde0ff */
[----:B------:R0:W-:Y:S01]  /*6570*/  @P1 STG.E.U8 desc[UR10][R14.64], R27 ;  /* 0x0000001b0e001986 */ /* 0x0001e2000c10110a */
[----:B------:R-:W-:Y:S01]  /*6580*/  ISETP.LT.AND P3, PT, R3, UR5, !P0 ;  /* 0x0000000503007c0c */ /* 0x000fe2000c761270 */
[----:B------:R-:W-:Y:S01]  /*6590*/  VIADD R3, R213, 0x47 ;  /* 0x00000047d5037836 */ /* 0x000fe20000000000 */
[----:B------:R-:W-:Y:S01]  /*65a0*/  LEA.HI.X.SX32 R13, R25, R2, 0x1, P6 ;  /* 0x00000002190d7211 */ /* 0x000fe200030f0eff */
[----:B------:R-:W-:Y:S01]  /*65b0*/  ULDC UR5, c[0x0][0x22c] ;  /* 0x00008b0000057ab9 */ /* 0x000fe20000000800 */
[----:B------:R-:W-:Y:S02]  /*65c0*/  PRMT R29, R10, 0x7770, RZ ;  /* 0x000077700a1d7816 */ /* 0x000fe400000000ff */
[----:B------:R-:W-:Y:S01]  /*65d0*/  ISETP.LT.AND P2, PT, R3, UR5, !P0 ;  /* 0x0000000503007c0c */ /* 0x000fe2000c741270 */
[----:B------:R-:W-:Y:S01]  /*65e0*/  VIADD R3, R213, 0x48 ;  /* 0x00000048d5037836 */ /* 0x000fe20000000000 */
[----:B------:R-:W-:Y:S01]  /*65f0*/  ULDC UR5, c[0x0][0x22c] ;  /* 0x00008b0000057ab9 */ /* 0x000fe20000000800 */
[----:B------:R1:W-:Y:S01]  /*6600*/  @P4 STG.E.U8 desc[UR10][R20.64], R29 ;  /* 0x0000001d14004986 */ /* 0x0003e2000c10110a */
[----:B0-----:R-:W-:-:S02]  /*6610*/  IADD3 R14, P6, R23, R0, RZ ;  /* 0x00000000170e7210 */ /* 0x001fc40007fde0ff */
[----:B------:R-:W-:Y:S02]  /*6620*/  PRMT R27, R10, 0x7771, RZ ;  /* 0x000077710a1b7816 */ /* 0x000fe400000000ff */
[C---:B------:R-:W-:Y:S01]  /*6630*/  LEA.HI.X.SX32 R15, R23.reuse, R2, 0x1, P6 ;  /* 0x00000002170f7211 */ /* 0x040fe200030f0eff */
[----:B------:R-:W-:Y:S01]  /*6640*/  VIADD R23, R23, UR4 ;  /* 0x0000000417177c36 */ /* 0x000fe20008000000 */
[----:B------:R-:W-:Y:S01]  /*6650*/  ISETP.LT.AND P1, PT, R3, UR5, !P0 ;  /* 0x0000000503007c0c */ /* 0x000fe2000c721270 */
[----:B------:R-:W-:Y:S01]  /*6660*/  VIADD R3, R213, 0x49 ;  /* 0x00000049d5037836 */ /* 0x000fe20000000000 */
[----:B------:R0:W-:Y:S01]  /*6670*/  @P5 STG.E.U8 desc[UR10][R12.64], R27 ;  /* 0x0000001b0c005986 */ /* 0x0001e2000c10110a */
[C---:B------:R-:W-:Y:S01]  /*6680*/  VIADD R25, R23.reuse, UR4 ;  /* 0x0000000417197c36 */ /* 0x040fe20008000000 */
[----:B-1----:R-:W-:Y:S01]  /*6690*/  IADD3 R20, P6, R23, R0, RZ ;  /* 0x0000000017147210 */ /* 0x002fe20007fde0ff */
[----:B------:R-:W-:Y:S01]  /*66a0*/  ULDC UR5, c[0x0][0x22c] ;  /* 0x00008b0000057ab9 */ /* 0x000fe20000000800 */
[----:B------:R-:W-:-:S02]  /*66b0*/  PRMT R29, R11, 0x7770, RZ ;  /* 0x000077700b1d7816 */ /* 0x000fc400000000ff */
[----:B------:R-:W-:Y:S02]  /*66c0*/  LEA.HI.X.SX32 R21, R23, R2, 0x1, P6 ;  /* 0x0000000217157211 */ /* 0x000fe400030f0eff */
[----:B------:R-:W-:Y:S01]  /*66d0*/  ISETP.LT.AND P4, PT, R3, UR5, !P0 ;  /* 0x0000000503007c0c */ /* 0x000fe2000c781270 */
[----:B------:R-:W-:Y:S01]  /*66e0*/  VIADD R3, R213, 0x4a ;  /* 0x0000004ad5037836 */ /* 0x000fe20000000000 */
[----:B------:R-:W-:Y:S01]  /*66f0*/  ULDC UR5, c[0x0][0x22c] ;  /* 0x00008b0000057ab9 */ /* 0x000fe20000000800 */
[----:B------:R1:W-:Y:S01]  /*6700*/  @P3 STG.E.U8 desc[UR10][R14.64], R29 ;  /* 0x0000001d0e003986 */ /* 0x0003e2000c10110a */
[----:B0-----:R-:W-:Y:S02]  /*6710*/  IADD3 R12, P6, R25, R0, RZ ;  /* 0x00000000190c7210 */ /* 0x001fe40007fde0ff */
[----:B------:R-:W-:Y:S01]  /*6720*/  ISETP.LT.AND P5, PT, R3, UR5, !P0 ;  /* 0x0000000503007c0c */ /* 0x000fe2000c7a1270 */
[----:B------:R-:W-:Y:S01]  /*6730*/  VIADD R3, R213, 0x4b ;  /* 0x0000004bd5037836 */ /* 0x000fe20000000000 */
[C---:B------:R-:W-:Y:S01]  /*6740*/  LEA.HI.X.SX32 R13, R25.reuse, R2, 0x1, P6 ;  /* 0x00000002190d7211 */ /* 0x040fe200030f0eff */
[----:B------:R-:W-:Y:S01]  /*6750*/  VIADD R25, R25, UR4 ;  /* 0x0000000419197c36 */ /* 0x000fe20008000000 */
[----:B------:R-:W-:Y:S01]  /*6760*/  PRMT R27, R11, 0x7771, RZ ;  /* 0x000077710b1b7816 */ /* 0x000fe200000000ff */
[----:B------:R-:W-:-:S02]  /*6770*/  ULDC UR5, c[0x0][0x22c] ;  /* 0x00008b0000057ab9 */ /* 0x000fc40000000800 */
[----:B------:R-:W-:Y:S01]  /*6780*/  VIADD R23, R25, UR4 ;  /* 0x0000000419177c36 */ /* 0x000fe20008000000 */
[----:B------:R-:W-:Y:S01]  /*6790*/  ISETP.LT.AND P3, PT, R3, UR5, !P0 ;  /* 0x0000000503007c0c */ /* 0x000fe2000c761270 */
[----:B------:R0:W-:Y:S01]  /*67a0*/  @P2 STG.E.U8 desc[UR10][R20.64], R27 ;  /* 0x0000001b14002986 */ /* 0x0001e2000c10110a */
[----:B-1----:R-:W-:Y:S01]  /*67b0*/  IADD3 R14, P6, R25, R0, RZ ;  /* 0x00000000190e7210 */ /* 0x002fe20007fde0ff */
[----:B------:R-:W-:Y:S01]  /*67c0*/  VIADD R3, R213, 0x4c ;  /* 0x0000004cd5037836 */ /* 0x000fe20000000000 */
[----:B------:R-:W-:Y:S01]  /*67d0*/  ULDC UR5, c[0x0][0x22c] ;  /* 0x00008b0000057ab9 */ /* 0x000fe20000000800 */
[----:B------:R-:W-:Y:S02]  /*67e0*/  PRMT R29, R8, 0x7772, RZ ;  /* 0x00007772081d7816 */ /* 0x000fe400000000ff */
[----:B------:R-:W-:Y:S02]  /*67f0*/  LEA.HI.X.SX32 R15, R25, R2, 0x1, P6 ;  /* 0x00000002190f7211 */ /* 0x000fe400030f0eff */
[----:B------:R-:W-:Y:S01]  /*6800*/  ISETP.LT.AND P2, PT, R3, UR5, !P0 ;  /* 0x0000000503007c0c */ /* 0x000fe2000c741270 */
[----:B------:R-:W-:Y:S01]  /*6810*/  VIADD R3, R213, 0x4d ;  /* 0x0000004dd5037836 */ /* 0x000fe20000000000 */
[----:B------:R1:W-:Y:S01]  /*6820*/  @P1 STG.E.U8 desc[UR10][R12.64], R29 ;  /* 0x0000001d0c001986 */ /* 0x0003e2000c10110a */
[----:B------:R-:W-:Y:S01]  /*6830*/  ULDC UR5, c[0x0][0x22c] ;  /* 0x00008b0000057ab9 */ /* 0x000fe20000000800 */
[----:B0-----:R-:W-:-:S02]  /*6840*/  IADD3 R20, P6, R23, R0, RZ ;  /* 0x0000000017147210 */ /* 0x001fc40007fde0ff */
[----:B------:R-:W-:Y:S01]  /*6850*/  ISETP.LT.AND P1, PT, R3, UR5, !P0 ;  /* 0x0000000503007c0c */ /* 0x000fe2000c721270 */
[----:B------:R-:W-:Y:S01]  /*6860*/  VIADD R3, R213, 0x4e ;  /* 0x0000004ed5037836 */ /* 0x000fe20000000000 */
[C---:B------:R-:W-:Y:S01]  /*6870*/  LEA.HI.X.SX32 R21, R23.reuse, R2, 0x1, P6 ;  /* 0x0000000217157211 */ /* 0x040fe200030f0eff */
[----:B------:R-:W-:Y:S01]  /*6880*/  VIADD R23, R23, UR4 ;  /* 0x0000000417177c36 */ /* 0x000fe20008000000 */
[----:B------:R-:W-:Y:S01]  /*6890*/  PRMT R27, R8, 0x7773, RZ ;  /* 0x00007773081b7816 */ /* 0x000fe200000000ff */
[----:B------:R-:W-:Y:S02]  /*68a0*/  ULDC UR5, c[0x0][0x22c] ;  /* 0x00008b0000057ab9 */ /* 0x000fe40000000800 */
[C---:B------:R-:W-:Y:S01]  /*68b0*/  VIADD R25, R23.reuse, UR4 ;  /* 0x0000000417197c36 */ /* 0x040fe20008000000 */
[----:B-1----:R-:W-:Y:S01]  /*68c0*/  IADD3 R12, P6, R23, R0, RZ ;  /* 0x00000000170c7210 */ /* 0x002fe20007fde0ff */
[----:B------:R0:W-:Y:S01]  /*68d0*/  @P4 STG.E.U8 desc[UR10][R14.64], R27 ;  /* 0x0000001b0e004986 */ /* 0x0001e2000c10110a */
[----:B------:R-:W-:-:S02]  /*68e0*/  PRMT R29, R9, 0x7772, RZ ;  /* 0x00007772091d7816 */ /* 0x000fc400000000ff */
[----:B------:R-:W-:Y:S02]  /*68f0*/  LEA.HI.X.SX32 R13, R23, R2, 0x1, P6 ;  /* 0x00000002170d7211 */ /* 0x000fe400030f0eff */
[----:B------:R-:W-:Y:S01]  /*6900*/  IADD3 R8, P6, R25, R0, RZ ;  /* 0x0000000019087210 */ /* 0x000fe20007fde0ff */
[----:B------:R1:W-:Y:S01]  /*6910*/  @P5 STG.E.U8 desc[UR10][R20.64], R29 ;  /* 0x0000001d14005986 */ /* 0x0003e2000c10110a */
[----:B------:R-:W-:Y:S01]  /*6920*/  ISETP.LT.AND P4, PT, R3, UR5, !P0 ;  /* 0x0000000503007c0c */ /* 0x000fe2000c781270 */
[----:B------:R-:W-:Y:S01]  /*6930*/  VIADD R3, R213, 0x4f ;  /* 0x0000004fd5037836 */ /* 0x000fe20000000000 */
[----:B------:R-:W-:Y:S01]  /*6940*/  ULDC UR5, c[0x0][0x22c] ;  /* 0x00008b0000057ab9 */ /* 0x000fe20000000800 */
[C---:B------:R-:W-:Y:S02]  /*6950*/  PRMT R23, R10.reuse, 0x7772, RZ ;  /* 0x000077720a177816 */ /* 0x040fe400000000ff */
[----:B0-----:R-:W-:Y:S02]  /*6960*/  PRMT R27, R9, 0x7773, RZ ;  /* 0x00007773091b7816 */ /* 0x001fe400000000ff */
[C---:B------:R-:W-:Y:S01]  /*6970*/  LEA.HI.X.SX32 R9, R25.reuse, R2, 0x1, P6 ;  /* 0x0000000219097211 */ /* 0x040fe200030f0eff */
[----:B------:R-:W-:Y:S01]  /*6980*/  VIADD R25, R25, UR4 ;  /* 0x0000000419197c36 */ /* 0x000fe20008000000 */
[----:B------:R-:W-:Y:S01]  /*6990*/  ISETP.LT.AND P5, PT, R3, UR5, !P0 ;  /* 0x0000000503007c0c */ /* 0x000fe2000c7a1270 */
[----:B------:R-:W-:Y:S01]  /*69a0*/  VIADD R3, R213, 0x50 ;  /* 0x00000050d5037836 */ /* 0x000fe20000000000 */
[----:B------:R-:W-:Y:S01]  /*69b0*/  ULDC UR5, c[0x0][0x22c] ;  /* 0x00008b0000057ab9 */ /* 0x000fe20000000800 */
[C---:B-1----:R-:W-:Y:S01]  /*69c0*/  VIADD R21, R25.reuse, UR4 ;  /* 0x0000000419157c36 */ /* 0x042fe20008000000 */
[----:B------:R-:W-:Y:S01]  /*69d0*/  IADD3 R14, P6, R25, R0, RZ ;  /* 0x00000000190e7210 */ /* 0x000fe20007fde0ff */
[----:B------:R0:W-:Y:S01]  /*69e0*/  @P3 STG.E.U8 desc[UR10][R12.64], R27 ;  /* 0x0000001b0c003986 */ /* 0x0001e2000c10110a */
[----:B------:R-:W-:Y:S01]  /*69f0*/  ISETP.LT.AND P3, PT, R3, UR5, !P0 ;  /* 0x0000000503007c0c */ /* 0x000fe2000c761270 */
[----:B------:R-:W-:Y:S01]  /*6a00*/  VIADD R3, R213, 0x51 ;  /* 0x00000051d5037836 */ /* 0x000fe20000000000 */
[----:B------:R-:W-:Y:S01]  /*6a10*/  LEA.HI.X.SX32 R15, R25, R2, 0x1, P6 ;  /* 0x00000002190f7211 */ /* 0x000fe200030f0eff */
[----:B------:R-:W-:Y:S01]  /*6a20*/  ULDC UR5, c[0x0][0x22c] ;  /* 0x00008b0000057ab9 */ /* 0x000fe20000000800 */
[----:B------:R1:W-:Y:S01]  /*6a30*/  @P2 STG.E.U8 desc[UR10][R8.64], R23 ;  /* 0x0000001708002986 */ /* 0x0003e2000c10110a */
[----:B------:R-:W-:-:S02]  /*6a40*/  PRMT R29, R10, 0x7773, RZ ;  /* 0x000077730a1d7816 */ /* 0x000fc400000000ff */
[----:B------:R-:W-:Y:S01]  /*6a50*/  ISETP.LT.AND P2, PT, R3, UR5, !P0 ;  /* 0x0000000503007c0c */ /* 0x000fe2000c741270 */
[----:B------:R-:W-:Y:S01]  /*6a60*/  VIADD R3, R213, 0x52 ;  /* 0x00000052d5037836 */ /* 0x000fe20000000000 */
[----:B------:R-:W-:Y:S01]  /*6a70*/  ULDC UR5, c[0x0][0x22c] ;  /* 0x00008b0000057ab9 */ /* 0x000fe20000000800 */
[----:B------:R-:W-:Y:S01]  /*6a80*/  @P1 STG.E.U8 desc[UR10][R14.64], R29 ;  /* 0x0000001d0e001986 */ /* 0x000fe2000c10110a */
[----:B0-----:R-:W-:Y:S02]  /*6a90*/  IADD3 R12, P6, R21, R0, RZ ;  /* 0x00000000150c7210 */ /* 0x001fe40007fde0ff */
[----:B------:R-:W-:Y:S02]  /*6aa0*/  PRMT R27, R11, 0x7772, RZ ;  /* 0x000077720b1b7816 */ /* 0x000fe400000000ff */
        /* <DEDUP_REMOVED lines=12> */
[----:B------:R-:W-:-:S02]  /*6b70*/  IADD3 R10, P6, R23, R0, RZ ;  /* 0x00000000170a7210 */ /* 0x000fc40007fde0ff */
[----:B------:R-:W-:Y:S02]  /*6b80*/  PRMT R25, R11, 0x7773, RZ ;  /* 0x000077730b197816 */ /* 0x000fe400000000ff */
[C---:B------:R-:W-:Y:S01]  /*6b90*/  LEA.HI.X.SX32 R11, R23.reuse, R2, 0x1, P6 ;  /* 0x00000002170b7211 */ /* 0x040fe200030f0eff */
[----:B------:R-:W-:Y:S01]  /*6ba0*/  VIADD R23, R23, UR4 ;  /* 0x0000000417177c36 */ /* 0x000fe20008000000 */
[----:B------:R-:W-:Y:S01]  /*6bb0*/  ISETP.LT.AND P6, PT, R3, UR5, !P0 ;  /* 0x0000000503007c0c */ /* 0x000fe2000c7c1270 */
[----:B------:R0:W-:Y:S01]  /*6bc0*/  @P5 STG.E.U8 desc[UR10][R8.64], R25 ;  /* 0x0000001908005986 */ /* 0x0001e2000c10110a */
[C---:B----4-:R-:W-:Y:S01]  /*6bd0*/  PRMT R27, R16.reuse, 0x7770, RZ ;  /* 0x00007770101b7816 */ /* 0x050fe200000000ff */
[----:B------:R-:W-:Y:S01]  /*6be0*/  VIADD R3, R213, 0x55 ;  /* 0x00000055d5037836 */ /* 0x000fe20000000000 */
[----:B------:R-:W-:Y:S01]  /*6bf0*/  ULDC UR4, c[0x0][0x248] ;  /* 0x0000920000047ab9 */ /* 0x000fe20000000800 */
[----:B------:R-:W-:Y:S01]  /*6c00*/  ULDC UR5, c[0x0][0x22c] ;  /* 0x00008b0000057ab9 */ /* 0x000fe20000000800 */
[C---:B------:R-:W-:Y:S01]  /*6c10*/  VIADD R15, R23.reuse, UR4 ;  /* 0x00000004170f7c36 */ /* 0x040fe20008000000 */
[----:B------:R1:W-:Y:S01]  /*6c20*/  @P3 STG.E.U8 desc[UR10][R10.64], R27 ;  /* 0x0000001b0a003986 */ /* 0x0003e2000c10110a */
[----:B------:R-:W-:Y:S01]  /*6c30*/  IADD3 R12, P3, R23, R0, RZ ;  /* 0x00000000170c7210 */ /* 0x000fe20007f7e0ff */
[----:B------:R-:W-:Y:S01]  /*6c40*/  ULDC UR4, c[0x0][0x22c] ;  /* 0x00008b0000047ab9 */ /* 0x000fe20000000800 */
[----:B------:R-:W-:Y:S01]  /*6c50*/  ISETP.LT.AND P5, PT, R3, UR5, !P0 ;  /* 0x0000000503007c0c */ /* 0x000fe2000c7a1270 */
[----:B------:R-:W-:Y:S01]  /*6c60*/  VIADD R3, R213, 0x56 ;  /* 0x00000056d5037836 */ /* 0x000fe20000000000 */
[----:B------:R-:W-:Y:S01]  /*6c70*/  LEA.HI.X.SX32 R13, R23, R2, 0x1, P3 ;  /* 0x00000002170d7211 */ /* 0x000fe200018f0eff */
[----:B------:R-:W-:Y:S01]  /*6c80*/  ULDC UR5, c[0x0][0x22c] ;  /* 0x00008b0000057ab9 */ /* 0x000fe20000000800 */
[----:B------:R-:W-:-:S02]  /*6c90*/  PRMT R21, R16, 0x7771, RZ ;  /* 0x0000777110157816 */ /* 0x000fc400000000ff */
[----:B0-----:R-:W-:Y:S02]  /*6ca0*/  IADD3 R8, P3, R15, R0, RZ ;  /* 0x000000000f087210 */ /* 0x001fe40007f7e0ff */
[----:B------:R-:W-:Y:S01]  /*6cb0*/  PRMT R23, R17, 0x7770, RZ ;  /* 0x0000777011177816 */ /* 0x000fe200000000ff */
[----:B------:R0:W-:Y:S01]  /*6cc0*/  @P2 STG.E.U8 desc[UR10][R12.64], R21 ;  /* 0x000000150c002986 */ /* 0x0001e2000c10110a */
[----:B------:R-:W-:Y:S01]  /*6cd0*/  ISETP.LT.AND P2, PT, R3, UR4, !P0 ;  /* 0x0000000403007c0c */ /* 0x000fe2000c741270 */
[----:B------:R-:W-:Y:S01]  /*6ce0*/  ULDC UR4, c[0x0][0x248] ;  /* 0x0000920000047ab9 */ /* 0x000fe20000000800 */
[C---:B------:R-:W-:Y:S01]  /*6cf0*/  LEA.HI.X.SX32 R9, R15.reuse, R2, 0x1, P3 ;  /* 0x000000020f097211 */ /* 0x040fe200018f0eff */
[----:B------:R-:W-:Y:S01]  /*6d00*/  VIADD R15, R15, UR4 ;  /* 0x000000040f0f7c36 */ /* 0x000fe20008000000 */
[----:B------:R-:W-:Y:S01]  /*6d10*/  ULDC UR4, c[0x0][0x22c] ;  /* 0x00008b0000047ab9 */ /* 0x000fe20000000800 */
[----:B------:R-:W-:Y:S01]  /*6d20*/  VIADD R3, R213, 0x57 ;  /* 0x00000057d5037836 */ /* 0x000fe20000000000 */
[----:B------:R-:W-:Y:S01]  /*6d30*/  PRMT R25, R18, 0x7770, RZ ;  /* 0x0000777012197816 */ /* 0x000fe200000000ff */
[----:B------:R2:W-:Y:S01]  /*6d40*/  @P1 STG.E.U8 desc[UR10][R8.64], R23 ;  /* 0x0000001708001986 */ /* 0x0005e2000c10110a */
[----:B-1----:R-:W-:-:S02]  /*6d50*/  IADD3 R10, P1, R15, R0, RZ ;  /* 0x000000000f0a7210 */ /* 0x002fc40007f3e0ff */
[----:B------:R-:W-:Y:S01]  /*6d60*/  ISETP.LT.AND P3, PT, R3, UR4, !P0 ;  /* 0x0000000403007c0c */ /* 0x000fe2000c761270 */
[----:B------:R-:W-:Y:S01]  /*6d70*/  ULDC UR4, c[0x0][0x248] ;  /* 0x0000920000047ab9 */ /* 0x000fe20000000800 */
[C---:B------:R-:W-:Y:S01]  /*6d80*/  LEA.HI.X.SX32 R11, R15.reuse, R2, 0x1, P1 ;  /* 0x000000020f0b7211 */ /* 0x040fe200008f0eff */
[----:B------:R-:W-:Y:S01]  /*6d90*/  VIADD R15, R15, UR4 ;  /* 0x000000040f0f7c36 */ /* 0x000fe20008000000 */
[----:B0-----:R-:W-:Y:S01]  /*6da0*/  PRMT R21, R17, 0x7771, RZ ;  /* 0x0000777111157816 */ /* 0x001fe200000000ff */
[----:B------:R-:W-:Y:S01]  /*6db0*/  ULDC UR4, c[0x0][0x248] ;  /* 0x0000920000047ab9 */ /* 0x000fe20000000800 */
[----:B------:R-:W-:Y:S02]  /*6dc0*/  VIADD R3, R213, 0x58 ;  /* 0x00000058d5037836 */ /* 0x000fe40000000000 */
[C---:B------:R-:W-:Y:S01]  /*6dd0*/  VIADD R13, R15.reuse, UR4 ;  /* 0x000000040f0d7c36 */ /* 0x040fe20008000000 */
[----:B------:R0:W-:Y:S01]  /*6de0*/  @P4 STG.E.U8 desc[UR10][R10.64], R21 ;  /* 0x000000150a004986 */ /* 0x0001e2000c10110a */
[----:B--2---:R-:W-:Y:S01]  /*6df0*/  IADD3 R8, P4, R15, R0, RZ ;  /* 0x000000000f087210 */ /* 0x004fe20007f9e0ff */
[----:B------:R-:W-:Y:S01]  /*6e00*/  ULDC UR4, c[0x0][0x248] ;  /* 0x0000920000047ab9 */ /* 0x000fe20000000800 */
[----:B------:R-:W-:Y:S01]  /*6e10*/  ISETP.LT.AND P1, PT, R3, UR5, !P0 ;  /* 0x0000000503007c0c */ /* 0x000fe2000c721270 */
[----:B------:R-:W-:Y:S01]  /*6e20*/  VIADD R3, R213, 0x59 ;  /* 0x00000059d5037836 */ /* 0x000fe20000000000 */
[----:B------:R-:W-:Y:S01]  /*6e30*/  LEA.HI.X.SX32 R9, R15, R2, 0x1, P4 ;  /* 0x000000020f097211 */ /* 0x000fe200020f0eff */
[C---:B------:R-:W-:Y:S01]  /*6e40*/  VIADD R15, R13.reuse, UR4 ;  /* 0x000000040d0f7c36 */ /* 0x040fe20008000000 */
[C---:B------:R-:W-:Y:S01]  /*6e50*/  IADD3 R12, P4, R13.reuse, R0, RZ ;  /* 0x000000000d0c7210 */ /* 0x040fe20007f9e0ff */
[----:B------:R-:W-:Y:S01]  /*6e60*/  ULDC UR5, c[0x0][0x22c] ;  /* 0x00008b0000057ab9 */ /* 0x000fe20000000800 */
[----:B------:R-:W-:Y:S01]  /*6e70*/  PRMT R23, R18, 0x7771, RZ ;  /* 0x0000777112177816 */ /* 0x000fe200000000ff */
[----:B------:R1:W-:Y:S01]  /*6e80*/  @P6 STG.E.U8 desc[UR10][R8.64], R25 ;  /* 0x0000001908006986 */ /* 0x0003e2000c10110a */
[----:B------:R-:W-:Y:S01]  /*6e90*/  LEA.HI.X.SX32 R13, R13, R2, 0x1, P4 ;  /* 0x000000020d0d7211 */ /* 0x000fe200020f0eff */
[----:B------:R-:W-:Y:S01]  /*6ea0*/  ULDC UR4, c[0x0][0x248] ;  /* 0x0000920000047ab9 */ /* 0x000fe20000000800 */
[----:B0-----:R-:W-:-:S02]  /*6eb0*/  IADD3 R10, P6, R15, R0, RZ ;  /* 0x000000000f0a7210 */ /* 0x001fc40007fde0ff */
[----:B------:R-:W-:Y:S01]  /*6ec0*/  ISETP.LT.AND P4, PT, R3, UR5, !P0 ;  /* 0x0000000503007c0c */ /* 0x000fe2000c781270 */
[----:B------:R-:W-:Y:S01]  /*6ed0*/  VIADD R3, R213, 0x5a ;  /* 0x0000005ad5037836 */ /* 0x000fe20000000000 */
[C---:B------:R-:W-:Y:S01]  /*6ee0*/  LEA.HI.X.SX32 R11, R15.reuse, R2, 0x1, P6 ;  /* 0x000000020f0b7211 */ /* 0x040fe200030f0eff */
[----:B------:R-:W-:Y:S01]  /*6ef0*/  VIADD R15, R15, UR4 ;  /* 0x000000040f0f7c36 */ /* 0x000fe20008000000 */
[----:B------:R-:W-:Y:S01]  /*6f00*/  PRMT R21, R19, 0x7770, RZ ;  /* 0x0000777013157816 */ /* 0x000fe200000000ff */
[----:B------:R-:W-:Y:S01]  /*6f10*/  ULDC UR5, c[0x0][0x22c] ;  /* 0x00008b0000057ab9 */ /* 0x000fe20000000800 */
[----:B------:R0:W-:Y:S01]  /*6f20*/  @P5 STG.E.U8 desc[UR10][R12.64], R23 ;  /* 0x000000170c005986 */ /* 0x0001e2000c10110a */
[----:B------:R-:W-:Y:S01]  /*6f30*/  ISETP.LT.AND P6, PT, R3, UR5, !P0 ;  /* 0x0000000503007c0c */ /* 0x000fe2000c7c1270 */
[----:B------:R-:W-:Y:S01]  /*6f40*/  VIADD R3, R213, 0x5b ;  /* 0x0000005bd5037836 */ /* 0x000fe20000000000 */
[----:B------:R-:W-:Y:S01]  /*6f50*/  ULDC UR4, c[0x0][0x248] ;  /* 0x0000920000047ab9 */ /* 0x000fe20000000800 */
[----:B------:R2:W-:Y:S01]  /*6f60*/  @P2 STG.E.U8 desc[UR10][R10.64], R21 ;  /* 0x000000150a002986 */ /* 0x0005e2000c10110a */
[----:B-1----:R-:W-:Y:S01]  /*6f70*/  IADD3 R8, P2, R15, R0, RZ ;  /* 0x000000000f087210 */ /* 0x002fe20007f5e0ff */
[----:B------:R-:W-:Y:S01]  /*6f80*/  ULDC UR5, c[0x0][0x22c] ;  /* 0x00008b0000057ab9 */ /* 0x000fe20000000800 */
[----:B-----5:R-:W-:-:S02]  /*6f90*/  PRMT R25, R5, 0x7773, RZ ;  /* 0x0000777305197816 */ /* 0x020fc400000000ff */
[----:B------:R-:W-:Y:S01]  /*6fa0*/  ISETP.LT.AND P5, PT, R3, UR5, !P0 ;  /* 0x0000000503007c0c */ /* 0x000fe2000c7a1270 */
[----:B------:R-:W-:Y:S01]  /*6fb0*/  VIADD R3, R213, 0x5c ;  /* 0x0000005cd5037836 */ /* 0x000fe20000000000 */
[C---:B------:R-:W-:Y:S01]  /*6fc0*/  LEA.HI.X.SX32 R9, R15.reuse, R2, 0x1, P2 ;  /* 0x000000020f097211 */ /* 0x040fe200010f0eff */
[----:B0-----:R-:W-:Y:S01]  /*6fd0*/  VIADD R13, R15, UR4 ;  /* 0x000000040f0d7c36 */ /* 0x001fe20008000000 */
[----:B------:R-:W-:Y:S01]  /*6fe0*/  PRMT R23, R19, 0x7771, RZ ;  /* 0x0000777113177816 */ /* 0x000fe200000000ff */
[----:B------:R-:W-:Y:S01]  /*6ff0*/  ULDC UR4, c[0x0][0x22c] ;  /* 0x00008b0000047ab9 */ /* 0x000fe20000000800 */
[----:B------:R-:W-:Y:S01]  /*7000*/  ULDC UR5, c[0x0][0x22c] ;  /* 0x00008b0000057ab9 */ /* 0x000fe20000000800 */
[----:B--2---:R-:W-:Y:S02]  /*7010*/  PRMT R21, R16, 0x7772, RZ ;  /* 0x0000777210157816 */ /* 0x004fe400000000ff */
[----:B------:R-:W-:Y:S01]  /*7020*/  IADD3 R10, P2, R13, R0, RZ ;  /* 0x000000000d0a7210 */ /* 0x000fe20007f5e0ff */
[----:B------:R0:W-:Y:S01]  /*7030*/  @P3 STG.E.U8 desc[UR10][R8.64], R23 ;  /* 0x0000001708003986 */ /* 0x0001e2000c10110a */
[----:B------:R-:W-:Y:S01]  /*7040*/  ISETP.LT.AND P3, PT, R3, UR4, !P0 ;  /* 0x0000000403007c0c */ /* 0x000fe2000c761270 */
[----:B------:R-:W-:Y:S01]  /*7050*/  ULDC UR4, c[0x0][0x248] ;  /* 0x0000920000047ab9 */ /* 0x000fe20000000800 */
[C---:B------:R-:W-:Y:S01]  /*7060*/  LEA.HI.X.SX32 R11, R13.reuse, R2, 0x1, P2 ;  /* 0x000000020d0b7211 */ /* 0x040fe200010f0eff */
[----:B------:R-:W-:Y:S01]  /*7070*/  VIADD R15, R13, UR4 ;  /* 0x000000040d0f7c36 */ /* 0x000fe20008000000 */
[----:B------:R-:W-:Y:S01]  /*7080*/  ULDC UR4, c[0x0][0x22c] ;  /* 0x00008b0000047ab9 */ /* 0x000fe20000000800 */
[----:B------:R-:W-:-:S02]  /*7090*/  VIADD R3, R213, 0x5d ;  /* 0x0000005dd5037836 */ /* 0x000fc40000000000 */
[----:B------:R1:W-:Y:S01]  /*70a0*/  @P1 STG.E.U8 desc[UR10][R10.64], R21 ;  /* 0x000000150a001986 */ /* 0x0003e2000c10110a */
[----:B------:R-:W-:Y:S02]  /*70b0*/  IADD3 R12, P1, R15, R0, RZ ;  /* 0x000000000f0c7210 */ /* 0x000fe40007f3e0ff */
[----:B------:R-:W-:Y:S01]  /*70c0*/  ISETP.LT.AND P2, PT, R3, UR4, !P0 ;  /* 0x0000000403007c0c */ /* 0x000fe2000c741270 */
[----:B------:R-:W-:Y:S01]  /*70d0*/  ULDC UR4, c[0x0][0x248] ;  /* 0x0000920000047ab9 */ /* 0x000fe20000000800 */
[C---:B------:R-:W-:Y:S01]  /*70e0*/  LEA.HI.X.SX32 R13, R15.reuse, R2, 0x1, P1 ;  /* 0x000000020f0d7211 */ /* 0x040fe200008f0eff */
[----:B------:R-:W-:Y:S01]  /*70f0*/  VIADD R15, R15, UR4 ;  /* 0x000000040f0f7c36 */ /* 0x000fe20008000000 */
[----:B0-----:R-:W-:Y:S01]  /*7100*/  PRMT R23, R16, 0x7773, RZ ;  /* 0x0000777310177816 */ /* 0x001fe200000000ff */
[----:B------:R-:W-:Y:S01]  /*7110*/  ULDC UR4, c[0x0][0x248] ;  /* 0x0000920000047ab9 */ /* 0x000fe20000000800 */
[----:B------:R-:W-:-:S03]  /*7120*/  VIADD R3, R213, 0x5e ;  /* 0x0000005ed5037836 */ /* 0x000fc60000000000 */
[----:B------:R0:W-:Y:S01]  /*7130*/  @P4 STG.E.U8 desc[UR10][R12.64], R23 ;  /* 0x000000170c004986 */ /* 0x0001e2000c10110a */
[C---:B------:R-:W-:Y:S01]  /*7140*/  IADD3 R8, P4, R15.reuse, R0, RZ ;  /* 0x000000000f087210 */ /* 0x040fe20007f9e0ff */
[----:B-1----:R-:W-:Y:S01]  /*7150*/  VIADD R11, R15, UR4 ;  /* 0x000000040f0b7c36 */ /* 0x002fe20008000000 */
[----:B------:R-:W-:Y:S01]  /*7160*/  ULDC UR4, c[0x0][0x248] ;  /* 0x0000920000047ab9 */ /* 0x000fe20000000800 */
[----:B------:R-:W-:Y:S02]  /*7170*/  PRMT R21, R17, 0x7772, RZ ;  /* 0x0000777211157816 */ /* 0x000fe400000000ff */
[----:B------:R-:W-:Y:S01]  /*7180*/  LEA.HI.X.SX32 R9, R15, R2, 0x1, P4 ;  /* 0x000000020f097211 */ /* 0x000fe200020f0eff */
[----:B------:R-:W-:Y:S01]  /*7190*/  VIADD R15, R11, UR4 ;  /* 0x000000040b0f7c36 */ /* 0x000fe20008000000 */
[----:B------:R-:W-:Y:S01]  /*71a0*/  ISETP.LT.AND P1, PT, R3, UR5, !P0 ;  /* 0x0000000503007c0c */ /* 0x000fe2000c721270 */
[----:B------:R-:W-:Y:S01]  /*71b0*/  VIADD R3, R213, 0x5f ;  /* 0x0000005fd5037836 */ /* 0x000fe20000000000 */
[-C--:B------:R-:W-:Y:S01]  /*71c0*/  IADD3 R10, P4, R11, R0.reuse, RZ ;  /* 0x000000000b0a7210 */ /* 0x080fe20007f9e0ff */
[----:B------:R1:W-:Y:S01]  /*71d0*/  @P6 STG.E.U8 desc[UR10][R8.64], R21 ;  /* 0x0000001508006986 */ /* 0x0003e2000c10110a */
[----:B------:R-:W-:Y:S01]  /*71e0*/  ULDC UR5, c[0x0][0x22c] ;  /* 0x00008b0000057ab9 */ /* 0x000fe20000000800 */
[----:B0-----:R-:W-:Y:S01]  /*71f0*/  IADD3 R12, P6, R15, R0, RZ ;  /* 0x000000000f0c7210 */ /* 0x001fe20007fde0ff */
[----:B------:R-:W-:Y:S01]  /*7200*/  ULDC UR4, c[0x0][0x248] ;  /* 0x0000920000047ab9 */ /* 0x000fe20000000800 */
[----:B------:R-:W-:-:S02]  /*7210*/  LEA.HI.X.SX32 R11, R11, R2, 0x1, P4 ;  /* 0x000000020b0b7211 */ /* 0x000fc400020f0eff */
[----:B------:R-:W-:Y:S01]  /*7220*/  ISETP.LT.AND P4, PT, R3, UR5, !P0 ;  /* 0x0000000503007c0c */ /* 0x000fe2000c781270 */
[----:B------:R-:W-:Y:S01]  /*7230*/  VIADD R3, R213, 0x60 ;  /* 0x00000060d5037836 */ /* 0x000fe20000000000 */
[----:B------:R-:W-:Y:S01]  /*7240*/  PRMT R17, R17, 0x7773, RZ ;  /* 0x0000777311117816 */ /* 0x000fe200000000ff */
[----:B------:R-:W-:Y:S01]  /*7250*/  ULDC UR5, c[0x0][0x22c] ;  /* 0x00008b0000057ab9 */ /* 0x000fe20000000800 */
[C---:B------:R-:W-:Y:S01]  /*7260*/  LEA.HI.X.SX32 R13, R15.reuse, R2, 0x1, P6 ;  /* 0x000000020f0d7211 */ /* 0x040fe200030f0eff */
[----:B------:R-:W-:Y:S01]  /*7270*/  VIADD R15, R15, UR4 ;  /* 0x000000040f0f7c36 */ /* 0x000fe20008000000 */
[C---:B------:R-:W-:Y:S01]  /*7280*/  PRMT R23, R18.reuse, 0x7772, RZ ;  /* 0x0000777212177816 */ /* 0x040fe200000000ff */
[----:B------:R0:W-:Y:S01]  /*7290*/  @P5 STG.E.U8 desc[UR10][R10.64], R17 ;  /* 0x000000110a005986 */ /* 0x0001e2000c10110a */
[----:B------:R-:W-:Y:S01]  /*72a0*/  ISETP.LT.AND P6, PT, R3, UR5, !P0 ;  /* 0x0000000503007c0c */ /* 0x000fe2000c7c1270 */
[----:B------:R-:W-:Y:S01]  /*72b0*/  VIADD R3, R213, 0x61 ;  /* 0x00000061d5037836 */ /* 0x000fe20000000000 */
[----:B------:R-:W-:Y:S01]  /*72c0*/  ULDC UR4, c[0x0][0x248] ;  /* 0x0000920000047ab9 */ /* 0x000fe20000000800 */
[----:B------:R2:W-:Y:S01]  /*72d0*/  @P3 STG.E.U8 desc[UR10][R12.64], R23 ;  /* 0x000000170c003986 */ /* 0x0005e2000c10110a */
[----:B-1----:R-:W-:Y:S01]  /*72e0*/  IADD3 R8, P3, R15, R0, RZ ;  /* 0x000000000f087210 */ /* 0x002fe20007f7e0ff */
[----:B------:R-:W-:Y:S01]  /*72f0*/  ULDC UR5, c[0x0][0x22c] ;  /* 0x00008b0000057ab9 */ /* 0x000fe20000000800 */
[----:B------:R-:W-:-:S02]  /*7300*/  PRMT R21, R18, 0x7773, RZ ;  /* 0x0000777312157816 */ /* 0x000fc400000000ff */
[----:B------:R-:W-:Y:S01]  /*7310*/  ISETP.LT.AND P5, PT, R3, UR5, !P0 ;  /* 0x0000000503007c0c */ /* 0x000fe2000c7a1270 */
[----:B------:R-:W-:Y:S01]  /*7320*/  VIADD R3, R213, 0x62 ;  /* 0x00000062d5037836 */ /* 0x000fe20000000000 */
[C---:B------:R-:W-:Y:S01]  /*7330*/  LEA.HI.X.SX32 R9, R15.reuse, R2, 0x1, P3 ;  /* 0x000000020f097211 */ /* 0x040fe200018f0eff */
[----:B0-----:R-:W-:Y:S01]  /*7340*/  VIADD R17, R15, UR4 ;  /* 0x000000040f117c36 */ /* 0x001fe20008000000 */
[----:B------:R-:W-:Y:S01]  /*7350*/  ULDC UR4, c[0x0][0x22c] ;  /* 0x00008b0000047ab9 */ /* 0x000fe20000000800 */
[----:B------:R-:W-:Y:S01]  /*7360*/  PRMT R15, R19, 0x7772, RZ ;  /* 0x00007772130f7816 */ /* 0x000fe200000000ff */
[----:B------:R-:W-:Y:S01]  /*7370*/  ULDC UR5, c[0x0][0x22c] ;  /* 0x00008b0000057ab9 */ /* 0x000fe20000000800 */
[----:B------:R0:W-:Y:S01]  /*7380*/  @P2 STG.E.U8 desc[UR10][R8.64], R21 ;  /* 0x0000001508002986 */ /* 0x0001e2000c10110a */
[----:B------:R-:W-:Y:S02]  /*7390*/  IADD3 R10, P3, R17, R0, RZ ;  /* 0x00000000110a7210 */ /* 0x000fe40007f7e0ff */
        /* <DEDUP_REMOVED lines=8> */
[----:B--2---:R-:W-:-:S02]  /*7420*/  IADD3 R12, P1, R17, R0, RZ ;  /* 0x00000000110c7210 */ /* 0x004fc40007f3e0ff */
[----:B------:R-:W-:Y:S01]  /*7430*/  ISETP.LT.AND P3, PT, R3, UR4, !P0 ;  /* 0x0000000403007c0c */ /* 0x000fe2000c761270 */
[----:B------:R-:W-:Y:S01]  /*7440*/  ULDC UR4, c[0x0][0x248] ;  /* 0x0000920000047ab9 */ /* 0x000fe20000000800 */
[C---:B------:R-:W-:Y:S01]  /*7450*/  LEA.HI.X.SX32 R13, R17.reuse, R2, 0x1, P1 ;  /* 0x00000002110d7211 */ /* 0x040fe200008f0eff */
[----:B------:R-:W-:Y:S01]  /*7460*/  VIADD R17, R17, UR4 ;  /* 0x0000000411117c36 */ /* 0x000fe20008000000 */
[----:B------:R-:W-:Y:S01]  /*7470*/  ULDC UR4, c[0x0][0x248] ;  /* 0x0000920000047ab9 */ /* 0x000fe20000000800 */
[----:B------:R-:W-:Y:S01]  /*7480*/  VIADD R3, R213, 0x64 ;  /* 0x00000064d5037836 */ /* 0x000fe20000000000 */
[C---:B0-----:R-:W-:Y:S01]  /*7490*/  PRMT R21, R4.reuse, 0x7770, RZ ;  /* 0x0000777004157816 */ /* 0x041fe200000000ff */
[----:B------:R0:W-:Y:S01]  /*74a0*/  @P4 STG.E.U8 desc[UR10][R12.64], R19 ;  /* 0x000000130c004986 */ /* 0x0001e2000c10110a */
[C---:B------:R-:W-:Y:S01]  /*74b0*/  IADD3 R8, P4, R17.reuse, R0, RZ ;  /* 0x0000000011087210 */ /* 0x040fe20007f9e0ff */
[----:B-1----:R-:W-:Y:S01]  /*74c0*/  VIADD R11, R17, UR4 ;  /* 0x00000004110b7c36 */ /* 0x002fe20008000000 */
[----:B------:R-:W-:Y:S01]  /*74d0*/  ULDC UR4, c[0x0][0x248] ;  /* 0x0000920000047ab9 */ /* 0x000fe20000000800 */
[----:B------:R-:W-:Y:S01]  /*74e0*/  ISETP.LT.AND P1, PT, R3, UR5, !P0 ;  /* 0x0000000503007c0c */ /* 0x000fe2000c721270 */
[----:B------:R-:W-:Y:S01]  /*74f0*/  VIADD R3, R213, 0x65 ;  /* 0x00000065d5037836 */ /* 0x000fe20000000000 */
[----:B------:R-:W-:Y:S01]  /*7500*/  LEA.HI.X.SX32 R9, R17, R2, 0x1, P4 ;  /* 0x0000000211097211 */ /* 0x000fe200020f0eff */
[C---:B------:R-:W-:Y:S01]  /*7510*/  VIADD R15, R11.reuse, UR4 ;  /* 0x000000040b0f7c36 */ /* 0x040fe20008000000 */
[-C--:B------:R-:W-:Y:S01]  /*7520*/  IADD3 R10, P4, R11, R0.reuse, RZ ;  /* 0x000000000b0a7210 */ /* 0x080fe20007f9e0ff */
[----:B------:R-:W-:Y:S01]  /*7530*/  ULDC UR5, c[0x0][0x22c] ;  /* 0x00008b0000057ab9 */ /* 0x000fe20000000800 */
[----:B------:R-:W-:Y:S01]  /*7540*/  PRMT R17, R4, 0x7771, RZ ;  /* 0x0000777104117816 */ /* 0x000fe200000000ff */
[----:B------:R1:W-:Y:S01]  /*7550*/  @P6 STG.E.U8 desc[UR10][R8.64], R21 ;  /* 0x0000001508006986 */ /* 0x0003e2000c10110a */
[----:B0-----:R-:W-:Y:S01]  /*7560*/  IADD3 R12, P6, R15, R0, RZ ;  /* 0x000000000f0c7210 */ /* 0x001fe20007fde0ff */
[----:B------:R-:W-:Y:S01]  /*7570*/  ULDC UR4, c[0x0][0x248] ;  /* 0x0000920000047ab9 */ /* 0x000fe20000000800 */
[----:B------:R-:W-:-:S02]  /*7580*/  LEA.HI.X.SX32 R11, R11, R2, 0x1, P4 ;  /* 0x000000020b0b7211 */ /* 0x000fc400020f0eff */
        /* <DEDUP_REMOVED lines=14> */
[----:B------:R-:W-:Y:S02]  /*7670*/  LEA.HI.X.SX32 R9, R15, R2, 0x1, P2 ;  /* 0x000000020f097211 */ /* 0x000fe400010f0eff */
[----:B------:R-:W-:Y:S01]  /*7680*/  ISETP.LT.AND P5, PT, R3, UR5, !P0 ;  /* 0x0000000503007c0c */ /* 0x000fe2000c7a1270 */
[----:B0-----:R-:W-:Y:S01]  /*7690*/  VIADD R17, R15, UR4 ;  /* 0x000000040f117c36 */ /* 0x001fe20008000000 */
[----:B------:R-:W-:Y:S01]  /*76a0*/  PRMT R15, R5, 0x7771, RZ ;  /* 0x00007771050f7816 */ /* 0x000fe200000000ff */
[----:B------:R-:W-:Y:S01]  /*76b0*/  VIADD R3, R213, 0x68 ;  /* 0x00000068d5037836 */ /* 0x000fe20000000000 */
[----:B------:R-:W-:Y:S01]  /*76c0*/  ULDC UR4, c[0x0][0x22c] ;  /* 0x00008b0000047ab9 */ /* 0x000fe20000000800 */
[C---:B--2---:R-:W-:Y:S01]  /*76d0*/  PRMT R19, R6.reuse, 0x7770, RZ ;  /* 0x0000777006137816 */ /* 0x044fe200000000ff */
[----:B------:R-:W-:Y:S01]  /*76e0*/  ULDC UR5, c[0x0][0x22c] ;  /* 0x00008b0000057ab9 */ /* 0x000fe20000000800 */
[----:B------:R-:W-:Y:S01]  /*76f0*/  IADD3 R10, P2, R17, R0, RZ ;  /* 0x00000000110a7210 */ /* 0x000fe20007f5e0ff */
        /* <DEDUP_REMOVED lines=9> */
[----:B------:R-:W-:-:S02]  /*7790*/  IADD3 R12, P1, R17, R0, RZ ;  /* 0x00000000110c7210 */ /* 0x000fc40007f3e0ff */
        /* <DEDUP_REMOVED lines=12> */
[----:B------:R-:W-:Y:S02]  /*7860*/  LEA.HI.X.SX32 R9, R17, R2, 0x1, P4 ;  /* 0x0000000211097211 */ /* 0x000fe400020f0eff */
[----:B------:R-:W-:Y:S01]  /*7870*/  ISETP.LT.AND P1, PT, R3, UR5, !P0 ;  /* 0x0000000503007c0c */ /* 0x000fe2000c721270 */
[----:B------:R-:W-:Y:S01]  /*7880*/  VIADD R3, R213, 0x6b ;  /* 0x0000006bd5037836 */ /* 0x000fe20000000000 */
[C---:B------:R-:W-:Y:S01]  /*7890*/  IADD3 R10, P4, R11.reuse, R0, RZ ;  /* 0x000000000b0a7210 */ /* 0x040fe20007f9e0ff */
[----:B------:R1:W-:Y:S01]  /*78a0*/  @P6 STG.E.U8 desc[UR10][R8.64], R19 ;  /* 0x0000001308006986 */ /* 0x0003e2000c10110a */
[C---:B0-----:R-:W-:Y:S01]  /*78b0*/  VIADD R15, R11.reuse, UR4 ;  /* 0x000000040b0f7c36 */ /* 0x041fe20008000000 */
[----:B------:R-:W-:Y:S01]  /*78c0*/  ULDC UR5, c[0x0][0x22c] ;  /* 0x00008b0000057ab9 */ /* 0x000fe20000000800 */
[----:B------:R-:W-:Y:S01]  /*78d0*/  LEA.HI.X.SX32 R11, R11, R2, 0x1, P4 ;  /* 0x000000020b0b7211 */ /* 0x000fe200020f0eff */
[----:B------:R-:W-:Y:S01]  /*78e0*/  ULDC UR4, c[0x0][0x248] ;  /* 0x0000920000047ab9 */ /* 0x000fe20000000800 */
[----:B------:R-:W-:Y:S01]  /*78f0*/  ISETP.LT.AND P4, PT, R3, UR5, !P0 ;  /* 0x0000000503007c0c */ /* 0x000fe2000c781270 */
[----:B------:R-:W-:Y:S01]  /*7900*/  VIADD R3, R213, 0x6c ;  /* 0x0000006cd5037836 */ /* 0x000fe20000000000 */
[----:B------:R-:W-:Y:S01]  /*7910*/  IADD3 R12, P6, R15, R0, RZ ;  /* 0x000000000f0c7210 */ /* 0x000fe20007fde0ff */
[----:B------:R-:W-:Y:S01]  /*7920*/  ULDC UR5, c[0x0][0x22c] ;  /* 0x00008b0000057ab9 */ /* 0x000fe20000000800 */
[----:B------:R-:W-:-:S02]  /*7930*/  PRMT R17, R7, 0x7771, RZ ;  /* 0x0000777107117816 */ /* 0x000fc400000000ff */
[C---:B------:R-:W-:Y:S01]  /*7940*/  LEA.HI.X.SX32 R13, R15.reuse, R2, 0x1, P6 ;  /* 0x000000020f0d7211 */ /* 0x040fe200030f0eff */
[----:B------:R-:W-:Y:S01]  /*7950*/  VIADD R15, R15, UR4 ;  /* 0x000000040f0f7c36 */ /* 0x000fe20008000000 */
[----:B------:R-:W-:Y:S01]  /*7960*/  ISETP.LT.AND P6, PT, R3, UR5, !P0 ;  /* 0x0000000503007c0c */ /* 0x000fe2000c7c1270 */
[----:B------:R0:W-:Y:S01]  /*7970*/  @P5 STG.E.U8 desc[UR10][R10.64], R17 ;  /* 0x000000110a005986 */ /* 0x0001e2000c10110a */
[----:B------:R-:W-:Y:S01]  /*7980*/  VIADD R3, R213, 0x6d ;  /* 0x0000006dd5037836 */ /* 0x000fe20000000000 */
[----:B------:R-:W-:Y:S01]  /*7990*/  ULDC UR4, c[0x0][0x248] ;  /* 0x0000920000047ab9 */ /* 0x000fe20000000800 */
[----:B-1----:R-:W-:Y:S01]  /*79a0*/  IADD3 R8, P5, R15, R0, RZ ;  /* 0x000000000f087210 */ /* 0x002fe20007fbe0ff */
[----:B------:R-:W-:Y:S01]  /*79b0*/  ULDC UR5, c[0x0][0x22c] ;  /* 0x00008b0000057ab9 */ /* 0x000fe20000000800 */
[----:B------:R1:W-:Y:S01]  /*79c0*/  @P3 STG.E.U8 desc[UR10][R12.64], R21 ;  /* 0x000000150c003986 */ /* 0x0003e2000c10110a */
[----:B------:R-:W-:Y:S01]  /*79d0*/  ISETP.LT.AND P3, PT, R3, UR5, !P0 ;  /* 0x0000000503007c0c */ /* 0x000fe2000c761270 */
[----:B------:R-:W-:Y:S01]  /*79e0*/  VIADD R3, R213, 0x6e ;  /* 0x0000006ed5037836 */ /* 0x000fe20000000000 */
[C---:B------:R-:W-:Y:S01]  /*79f0*/  LEA.HI.X.SX32 R9, R15.reuse, R2, 0x1, P5 ;  /* 0x000000020f097211 */ /* 0x040fe200028f0eff */
[----:B------:R-:W-:Y:S01]  /*7a00*/  ULDC UR5, c[0x0][0x22c] ;  /* 0x00008b0000057ab9 */ /* 0x000fe20000000800 */
[----:B------:R-:W-:Y:S01]  /*7a10*/  PRMT R19, R4, 0x7773, RZ ;  /* 0x0000777304137816 */ /* 0x000fe200000000ff */
[----:B0-----:R-:W-:Y:S01]  /*7a20*/  VIADD R17, R15, UR4 ;  /* 0x000000040f117c36 */ /* 0x001fe20008000000 */
[----:B------:R-:W-:Y:S01]  /*7a30*/  ULDC UR4, c[0x0][0x22c] ;  /* 0x00008b0000047ab9 */ /* 0x000fe20000000800 */
[----:B------:R-:W-:-:S02]  /*7a40*/  PRMT R15, R5, 0x7772, RZ ;  /* 0x00007772050f7816 */ /* 0x000fc400000000ff */
[----:B------:R0:W-:Y:S01]  /*7a50*/  @P2 STG.E.U8 desc[UR10][R8.64], R19 ;  /* 0x0000001308002986 */ /* 0x0001e2000c10110a */
[----:B------:R-:W-:Y:S01]  /*7a60*/  ISETP.LT.AND P2, PT, R3, UR4, !P0 ;  /* 0x0000000403007c0c */ /* 0x000fe2000c741270 */
[----:B------:R-:W-:Y:S01]  /*7a70*/  ULDC UR4, c[0x0][0x248] ;  /* 0x0000920000047ab9 */ /* 0x000fe20000000800 */
[----:B------:R-:W-:Y:S01]  /*7a80*/  IADD3 R10, P5, R17, R0, RZ ;  /* 0x00000000110a7210 */ /* 0x000fe20007fbe0ff */
[----:B------:R-:W-:Y:S01]  /*7a90*/  VIADD R3, R213, 0x6f ;  /* 0x0000006fd5037836 */ /* 0x000fe20000000000 */
[----:B-1----:R-:W-:Y:S02]  /*7aa0*/  PRMT R21, R6, 0x7772, RZ ;  /* 0x0000777206157816 */ /* 0x002fe400000000ff */
[C---:B------:R-:W-:Y:S01]  /*7ab0*/  LEA.HI.X.SX32 R11, R17.reuse, R2, 0x1, P5 ;  /* 0x00000002110b7211 */ /* 0x040fe200028f0eff */
[----:B------:R-:W-:Y:S01]  /*7ac0*/  VIADD R17, R17, UR4 ;  /* 0x0000000411117c36 */ /* 0x000fe20008000000 */
[----:B------:R-:W-:-:S03]  /*7ad0*/  ULDC UR4, c[0x0][0x22c] ;  /* 0x00008b0000047ab9 */ /* 0x000fc60000000800 */
        /* <DEDUP_REMOVED lines=8> */
[----:B------:R-:W2:Y:S01]  /*7b60*/  LDS.128 R8, [R215] ;  /* 0x00000000d7087984 */ /* 0x000ea20000000c00 */
[----:B0-----:R-:W-:Y:S01]  /*7b70*/  VIADD R19, R17, UR4 ;  /* 0x0000000411137c36 */ /* 0x001fe20008000000 */
[----:B------:R-:W-:-:S02]  /*7b80*/  ULDC UR4, c[0x0][0x22c] ;  /* 0x00008b0000047ab9 */ /* 0x000fc40000000800 */
[----:B------:R0:W-:Y:S01]  /*7b90*/  @P4 STG.E.U8 desc[UR10][R12.64], R25 ;  /* 0x000000190c004986 */ /* 0x0001e2000c10110a */
[----:B------:R-:W-:Y:S02]  /*7ba0*/  IADD3 R4, P4, R17, R0, RZ ;  /* 0x0000000011047210 */ /* 0x000fe40007f9e0ff */
[----:B------:R-:W-:Y:S01]  /*7bb0*/  ISETP.LT.AND P5, PT, R3, UR5, !P0 ;  /* 0x0000000503007c0c */ /* 0x000fe2000c7a1270 */
[----:B------:R-:W-:Y:S01]  /*7bc0*/  VIADD R3, R213, 0x71 ;  /* 0x00000071d5037836 */ /* 0x000fe20000000000 */
[----:B------:R-:W-:Y:S01]  /*7bd0*/  LEA.HI.X.SX32 R5, R17, R2, 0x1, P4 ;  /* 0x0000000211057211 */ /* 0x000fe200020f0eff */
[----:B------:R-:W-:Y:S01]  /*7be0*/  ULDC UR5, c[0x0][0x22c] ;  /* 0x00008b0000057ab9 */ /* 0x000fe20000000800 */
[----:B------:R-:W-:-:S03]  /*7bf0*/  IADD3 R14, P4, R19, R0, RZ ;  /* 0x00000000130e7210 */ /* 0x000fc60007f9e0ff */
[----:B------:R3:W-:Y:S01]  /*7c00*/  @P6 STG.E.U8 desc[UR10][R4.64], R21 ;  /* 0x0000001504006986 */ /* 0x0007e2000c10110a */
[----:B-1----:R-:W-:Y:S02]  /*7c10*/  LEA.HI.X.SX32 R15, R19, R2, 0x1, P4 ;  /* 0x00000002130f7211 */ /* 0x002fe400020f0eff */
[----:B------:R-:W-:Y:S01]  /*7c20*/  ISETP.LT.AND P4, PT, R3, UR4, !P0 ;  /* 0x0000000403007c0c */ /* 0x000fe2000c781270 */
[----:B------:R-:W-:Y:S01]  /*7c30*/  ULDC UR4, c[0x0][0x248] ;  /* 0x0000920000047ab9 */ /* 0x000fe20000000800 */
[----:B------:R-:W-:Y:S01]  /*7c40*/  VIADD R3, R213, 0x72 ;  /* 0x00000072d5037836 */ /* 0x000fe20000000000 */
[----:B------:R1:W-:Y:S01]  /*7c50*/  @P3 STG.E.U8 desc[UR10][R14.64], R23 ;  /* 0x000000170e003986 */ /* 0x0003e2000c10110a */
[----:B------:R-:W-:Y:S01]  /*7c60*/  VIADD R19, R19, UR4 ;  /* 0x0000000413137c36 */ /* 0x000fe20008000000 */
[----:B------:R-:W-:Y:S02]  /*7c70*/  ULDC UR4, c[0x0][0x248] ;  /* 0x0000920000047ab9 */ /* 0x000fe40000000800 */
[----:B------:R-:W-:Y:S01]  /*7c80*/  ISETP.LT.AND P3, PT, R3, UR5, !P0 ;  /* 0x0000000503007c0c */ /* 0x000fe2000c761270 */
[C---:B------:R-:W-:Y:S01]  /*7c90*/  VIADD R17, R19.reuse, UR4 ;  /* 0x0000000413117c36 */ /* 0x040fe20008000000 */
[----:B0-----:R-:W-:Y:S01]  /*7ca0*/  IADD3 R12, P6, R19, R0, RZ ;  /* 0x00000000130c7210 */ /* 0x001fe20007fde0ff */
[----:B------:R-:W-:Y:S01]  /*7cb0*/  VIADD R3, R213, 0x73 ;  /* 0x00000073d5037836 */ /* 0x000fe20000000000 */
[----:B------:R-:W-:Y:S01]  /*7cc0*/  ULDC UR4, c[0x0][0x22c] ;  /* 0x00008b0000047ab9 */ /* 0x000fe20000000800 */
[----:B---3--:R-:W-:Y:S01]  /*7cd0*/  PRMT R21, R7, 0x7773, RZ ;  /* 0x0000777307157816 */ /* 0x008fe200000000ff */
[----:B------:R-:W-:Y:S01]  /*7ce0*/  ULDC UR5, c[0x0][0x22c] ;  /* 0x00008b0000057ab9 */ /* 0x000fe20000000800 */
[----:B------:R-:W-:-:S02]  /*7cf0*/  LEA.HI.X.SX32 R13, R19, R2, 0x1, P6 ;  /* 0x00000002130d7211 */ /* 0x000fc400030f0eff */
[----:B------:R-:W-:Y:S02]  /*7d00*/  PRMT R19, R7, 0x7772, RZ ;  /* 0x0000777207137816 */ /* 0x000fe400000000ff */
[----:B------:R-:W-:-:S03]  /*7d10*/  IADD3 R4, P6, R17, R0, RZ ;  /* 0x0000000011047210 */ /* 0x000fc60007fde0ff */
[----:B------:R0:W-:Y:S01]  /*7d20*/  @P2 STG.E.U8 desc[UR10][R12.64], R19 ;  /* 0x000000130c002986 */ /* 0x0001e2000c10110a */
[----:B------:R-:W-:Y:S01]  /*7d30*/  ISETP.LT.AND P2, PT, R3, UR4, !P0 ;  /* 0x0000000403007c0c */ /* 0x000fe2000c741270 */
[----:B------:R-:W-:Y:S01]  /*7d40*/  ULDC UR4, c[0x0][0x248] ;  /* 0x0000920000047ab9 */ /* 0x000fe20000000800 */
[C---:B------:R-:W-:Y:S01]  /*7d50*/  LEA.HI.X.SX32 R5, R17.reuse, R2, 0x1, P6 ;  /* 0x0000000211057211 */ /* 0x040fe200030f0eff */
[----:B------:R-:W-:Y:S01]  /*7d60*/  VIADD R17, R17, UR4 ;  /* 0x0000000411117c36 */ /* 0x000fe20008000000 */
[----:B------:R-:W-:Y:S01]  /*7d70*/  ULDC UR4, c[0x0][0x248] ;  /* 0x0000920000047ab9 */ /* 0x000fe20000000800 */
[----:B------:R-:W-:Y:S01]  /*7d80*/  VIADD R3, R213, 0x74 ;  /* 0x00000074d5037836 */ /* 0x000fe20000000000 */
[----:B--2---:R-:W-:Y:S01]  /*7d90*/  PRMT R25, R9, 0x7772, RZ ;  /* 0x0000777209197816 */ /* 0x004fe200000000ff */
[----:B------:R2:W-:Y:S01]  /*7da0*/  @P1 STG.E.U8 desc[UR10][R4.64], R21 ;  /* 0x0000001504001986 */ /* 0x0005e2000c10110a */
[C---:B------:R-:W-:Y:S01]  /*7db0*/  IADD3 R6, P6, R17.reuse, R0, RZ ;  /* 0x0000000011067210 */ /* 0x040fe20007fde0ff */
[----:B-1----:R-:W-:Y:S01]  /*7dc0*/  VIADD R15, R17, UR4 ;  /* 0x00000004110f7c36 */ /* 0x002fe20008000000 */
[----:B------:R-:W-:Y:S01]  /*7dd0*/  ISETP.LT.AND P1, PT, R3, UR5, !P0 ;  /* 0x0000000503007c0c */ /* 0x000fe2000c721270 */
[----:B------:R-:W-:Y:S01]  /*7de0*/  VIADD R3, R213, 0x75 ;  /* 0x00000075d5037836 */ /* 0x000fe20000000000 */
[----:B------:R-:W-:Y:S01]  /*7df0*/  LEA.HI.X.SX32 R7, R17, R2, 0x1, P6 ;  /* 0x0000000211077211 */ /* 0x000fe200030f0eff */
[----:B------:R-:W-:Y:S01]  /*7e00*/  ULDC UR4, c[0x0][0x22c] ;  /* 0x00008b0000047ab9 */ /* 0x000fe20000000800 */
[----:B0-----:R-:W-:Y:S01]  /*7e10*/  IADD3 R12, P6, R15, R0, RZ ;  /* 0x000000000f0c7210 */ /* 0x001fe20007fde0ff */
[----:B------:R-:W-:Y:S01]  /*7e20*/  ULDC UR5, c[0x0][0x22c] ;  /* 0x00008b0000057ab9 */ /* 0x000fe20000000800 */
[----:B------:R-:W-:-:S02]  /*7e30*/  PRMT R19, R8, 0x7771, RZ ;  /* 0x0000777108137816 */ /* 0x000fc400000000ff */
[----:B------:R-:W-:Y:S02]  /*7e40*/  LEA.HI.X.SX32 R13, R15, R2, 0x1, P6 ;  /* 0x000000020f0d7211 */ /* 0x000fe400030f0eff */
[----:B--2---:R-:W-:Y:S02]  /*7e50*/  PRMT R21, R8, 0x7770, RZ ;  /* 0x0000777008157816 */ /* 0x004fe400000000ff */
[----:B------:R-:W-:-:S03]  /*7e60*/  PRMT R23, R9, 0x7773, RZ ;  /* 0x0000777309177816 */ /* 0x000fc600000000ff */
[----:B------:R0:W-:Y:S01]  /*7e70*/  @P5 STG.E.U8 desc[UR10][R6.64], R21 ;  /* 0x0000001506005986 */ /* 0x0001e2000c10110a */
        /* <DEDUP_REMOVED lines=8> */
[----:B------:R-:W-:Y:S01]  /*7f00*/  IADD3 R4, P6, R15, R0, RZ ;  /* 0x000000000f047210 */ /* 0x000fe20007fde0ff */
[----:B------:R-:W-:Y:S01]  /*7f10*/  VIADD R3, R213, 0x77 ;  /* 0x00000077d5037836 */ /* 0x000fe20000000000 */
[----:B0-----:R-:W-:Y:S01]  /*7f20*/  PRMT R21, R9, 0x7770, RZ ;  /* 0x0000777009157816 */ /* 0x001fe200000000ff */
[----:B------:R-:W-:Y:S01]  /*7f30*/  ULDC UR4, c[0x0][0x22c] ;  /* 0x00008b0000047ab9 */ /* 0x000fe20000000800 */
[----:B------:R-:W-:Y:S01]  /*7f40*/  LEA.HI.X.SX32 R5, R15, R2, 0x1, P6 ;  /* 0x000000020f057211 */ /* 0x000fe200030f0eff */
[----:B------:R-:W-:Y:S01]  /*7f50*/  ULDC UR5, c[0x0][0x22c] ;  /* 0x00008b0000057ab9 */ /* 0x000fe20000000800 */
[----:B------:R-:W-:-:S02]  /*7f60*/  IADD3 R6, P6, R17, R0, RZ ;  /* 0x0000000011067210 */ /* 0x000fc40007fde0ff */
[----:B-1----:R-:W-:Y:S01]  /*7f70*/  PRMT R19, R9, 0x7771, RZ ;  /* 0x0000777109137816 */ /* 0x002fe200000000ff */
[----:B------:R0:W-:Y:S01]  /*7f80*/  @P3 STG.E.U8 desc[UR10][R4.64], R21 ;  /* 0x0000001504003986 */ /* 0x0001e2000c10110a */
[----:B------:R-:W-:Y:S01]  /*7f90*/  ISETP.LT.AND P3, PT, R3, UR4, !P0 ;  /* 0x0000000403007c0c */ /* 0x000fe2000c761270 */
[----:B------:R-:W-:Y:S01]  /*7fa0*/  ULDC UR4, c[0x0][0x248] ;  /* 0x0000920000047ab9 */ /* 0x000fe20000000800 */
[C---:B------:R-:W-:Y:S01]  /*7fb0*/  LEA.HI.X.SX32 R7, R17.reuse, R2, 0x1, P6 ;  /* 0x0000000211077211 */ /* 0x040fe200030f0eff */
[----:B------:R-:W-:Y:S01]  /*7fc0*/  VIADD R17, R17, UR4 ;  /* 0x0000000411117c36 */ /* 0x000fe20008000000 */
[----:B------:R-:W-:Y:S01]  /*7fd0*/  ULDC UR4, c[0x0][0x248] ;  /* 0x0000920000047ab9 */ /* 0x000fe20000000800 */
[----:B------:R-:W-:Y:S01]  /*7fe0*/  VIADD R3, R213, 0x78 ;  /* 0x00000078d5037836 */ /* 0x000fe20000000000 */
[C---:B------:R-:W-:Y:S01]  /*7ff0*/  PRMT R9, R10.reuse, 0x7773, RZ ;  /* 0x000077730a097816 */ /* 0x040fe200000000ff */
[----:B------:R1:W-:Y:S01]  /*8000*/  @P2 STG.E.U8 desc[UR10][R6.64], R19 ;  /* 0x0000001306002986 */ /* 0x0003e2000c10110a */
[C---:B------:R-:W-:Y:S01]  /*8010*/  IADD3 R12, P6, R17.reuse, R0, RZ ;  /* 0x00000000110c7210 */ /* 0x040fe20007fde0ff */
[----:B------:R-:W-:Y:S01]  /*8020*/  VIADD R15, R17, UR4 ;  /* 0x00000004110f7c36 */ /* 0x000fe20008000000 */
[----:B------:R-:W-:Y:S01]  /*8030*/  ISETP.LT.AND P2, PT, R3, UR5, !P0 ;  /* 0x0000000503007c0c */ /* 0x000fe2000c741270 */
[----:B------:R-:W-:Y:S01]  /*8040*/  VIADD R3, R213, 0x79 ;  /* 0x00000079d5037836 */ /* 0x000fe20000000000 */
[----:B------:R-:W-:Y:S01]  /*8050*/  LEA.HI.X.SX32 R13, R17, R2, 0x1, P6 ;  /* 0x00000002110d7211 */ /* 0x000fe200030f0eff */
[----:B------:R-:W-:Y:S01]  /*8060*/  ULDC UR4, c[0x0][0x22c] ;  /* 0x00008b0000047ab9 */ /* 0x000fe20000000800 */
[----:B0-----:R-:W-:Y:S01]  /*8070*/  PRMT R21, R10, 0x7770, RZ ;  /* 0x000077700a157816 */ /* 0x001fe200000000ff */
[----:B------:R-:W-:Y:S01]  /*8080*/  ULDC UR5, c[0x0][0x22c] ;  /* 0x00008b0000057ab9 */ /* 0x000fe20000000800 */
[----:B------:R-:W-:-:S03]  /*8090*/  IADD3 R4, P6, R15, R0, RZ ;  /* 0x000000000f047210 */ /* 0x000fc60007fde0ff */
[----:B------:R0:W-:Y:S01]  /*80a0*/  @P1 STG.E.U8 desc[UR10][R12.64], R21 ;  /* 0x000000150c001986 */ /* 0x0001e2000c10110a */
[----:B------:R-:W-:Y:S01]  /*80b0*/  ISETP.LT.AND P1, PT, R3, UR4, !P0 ;  /* 0x0000000403007c0c */ /* 0x000fe2000c721270 */
[----:B------:R-:W-:Y:S01]  /*80c0*/  ULDC UR4, c[0x0][0x248] ;  /* 0x0000920000047ab9 */ /* 0x000fe20000000800 */
[C---:B------:R-:W-:Y:S01]  /*80d0*/  LEA.HI.X.SX32 R5, R15.reuse, R2, 0x1, P6 ;  /* 0x000000020f057211 */ /* 0x040fe200030f0eff */
[----:B------:R-:W-:Y:S01]  /*80e0*/  VIADD R15, R15, UR4 ;  /* 0x000000040f0f7c36 */ /* 0x000fe20008000000 */
[----:B-1----:R-:W-:Y:S01]  /*80f0*/  PRMT R19, R10, 0x7771, RZ ;  /* 0x000077710a137816 */ /* 0x002fe200000000ff */
[----:B------:R-:W-:Y:S01]  /*8100*/  VIADD R3, R213, 0x7a ;  /* 0x0000007ad5037836 */ /* 0x000fe20000000000 */
[----:B------:R-:W-:Y:S02]  /*8110*/  ULDC UR4, c[0x0][0x248] ;  /* 0x0000920000047ab9 */ /* 0x000fe40000000800 */
[C---:B------:R-:W-:Y:S01]  /*8120*/  IADD3 R6, P6, R15.reuse, R0, RZ ;  /* 0x000000000f067210 */ /* 0x040fe20007fde0ff */
[----:B------:R1:W-:Y:S01]  /*8130*/  @P5 STG.E.U8 desc[UR10][R4.64], R19 ;  /* 0x0000001304005986 */ /* 0x0003e2000c10110a */
        /* <DEDUP_REMOVED lines=23> */
[----:B------:R-:W-:Y:S01]  /*82b0*/  PRMT R17, R8, 0x7772, RZ ;  /* 0x0000777208117816 */ /* 0x000fe200000000ff */
[----:B------:R-:W-:Y:S01]  /*82c0*/  ULDC UR5, c[0x0][0x248] ;  /* 0x0000920000057ab9 */ /* 0x000fe20000000800 */
[----:B0-----:R-:W-:-:S03]  /*82d0*/  IADD3 R6, P6, R15, R0, RZ ;  /* 0x000000000f067210 */ /* 0x001fc60007fde0ff */
[----:B------:R0:W-:Y:S01]  /*82e0*/  @P2 STG.E.U8 desc[UR10][R4.64], R17 ;  /* 0x0000001104002986 */ /* 0x0001e2000c10110a */
[----:B------:R-:W-:Y:S01]  /*82f0*/  ISETP.LT.AND P2, PT, R3, UR4, !P0 ;  /* 0x0000000403007c0c */ /* 0x000fe2000c741270 */
[----:B------:R-:W-:Y:S01]  /*8300*/  ULDC UR4, c[0x0][0x248] ;  /* 0x0000920000047ab9 */ /* 0x000fe20000000800 */
[C---:B------:R-:W-:Y:S01]  /*8310*/  LEA.HI.X.SX32 R7, R15.reuse, R2, 0x1, P6 ;  /* 0x000000020f077211 */ /* 0x040fe200030f0eff */
[----:B------:R-:W-:Y:S01]  /*8320*/  VIADD R15, R15, UR4 ;  /* 0x000000040f0f7c36 */ /* 0x000fe20008000000 */
[----:B-1----:R-:W-:Y:S01]  /*8330*/  PRMT R19, R8, 0x7773, RZ ;  /* 0x0000777308137816 */ /* 0x002fe200000000ff */
[----:B------:R-:W-:Y:S01]  /*8340*/  ULDC UR4, c[0x0][0x248] ;  /* 0x0000920000047ab9 */ /* 0x000fe20000000800 */
[----:B------:R-:W-:Y:S02]  /*8350*/  VIADD R3, R213, 0x7e ;  /* 0x0000007ed5037836 */ /* 0x000fe40000000000 */
[C---:B------:R-:W-:Y:S01]  /*8360*/  VIADD R13, R15.reuse, UR4 ;  /* 0x000000040f0d7c36 */ /* 0x040fe20008000000 */
[----:B------:R1:W-:Y:S01]  /*8370*/  @P1 STG.E.U8 desc[UR10][R6.64], R19 ;  /* 0x0000001306001986 */ /* 0x0003e2000c10110a */
[----:B------:R-:W-:Y:S01]  /*8380*/  ULDC UR4, c[0x0][0x248] ;  /* 0x0000920000047ab9 */ /* 0x000fe20000000800 */
[----:B0-----:R-:W-:Y:S01]  /*8390*/  IADD3 R4, P1, R15, R0, RZ ;  /* 0x000000000f047210 */ /* 0x001fe20007f3e0ff */
[----:B------:R-:W-:Y:S01]  /*83a0*/  VIADD R17, R13, UR4 ;  /* 0x000000040d117c36 */ /* 0x000fe20008000000 */
[----:B------:R-:W-:Y:S01]  /*83b0*/  ULDC UR4, c[0x0][0x248] ;  /* 0x0000920000047ab9 */ /* 0x000fe20000000800 */
[----:B------:R-:W-:Y:S01]  /*83c0*/  VIADD R213, R213, 0x7f ;  /* 0x0000007fd5d57836 */ /* 0x000fe20000000000 */
[----:B------:R-:W-:Y:S01]  /*83d0*/  LEA.HI.X.SX32 R5, R15, R2, 0x1, P1 ;  /* 0x000000020f057211 */ /* 0x000fe200008f0eff */
[C---:B------:R-:W-:Y:S01]  /*83e0*/  VIADD R15, R17.reuse, UR5 ;  /* 0x00000005110f7c36 */ /* 0x040fe20008000000 */
[----:B------:R-:W-:Y:S01]  /*83f0*/  IADD3 R12, P6, R17, R0, RZ ;  /* 0x00000000110c7210 */ /* 0x000fe20007fde0ff */
[----:B------:R-:W-:-:S02]  /*8400*/  ULDC UR5, c[0x0][0x248] ;  /* 0x0000920000057ab9 */ /* 0x000fc40000000800 */
[----:B------:R0:W-:Y:S01]  /*8410*/  @P5 STG.E.U8 desc[UR10][R4.64], R25 ;  /* 0x0000001904005986 */ /* 0x0001e2000c10110a */
[----:B-1----:R-:W-:Y:S01]  /*8420*/  IADD3 R6, P1, R13, R0, RZ ;  /* 0x000000000d067210 */ /* 0x002fe20007f3e0ff */
[----:B------:R-:W-:Y:S01]  /*8430*/  VIADD R19, R15, UR4 ;  /* 0x000000040f137c36 */ /* 0x000fe20008000000 */
[----:B------:R-:W-:Y:S02]  /*8440*/  ULDC UR4, c[0x0][0x22c] ;  /* 0x00008b0000047ab9 */ /* 0x000fe40000000800 */
[-C--:B------:R-:W-:Y:S01]  /*8450*/  LEA.HI.X.SX32 R7, R13, R2.reuse, 0x1, P1 ;  /* 0x000000020d077211 */ /* 0x080fe200008f0eff */
[----:B------:R-:W-:Y:S01]  /*8460*/  VIADD R21, R19, UR5 ;  /* 0x0000000513157c36 */ /* 0x000fe20008000000 */
[----:B------:R-:W-:Y:S02]  /*8470*/  LEA.HI.X.SX32 R13, R17, R2, 0x1, P6 ;  /* 0x00000002110d7211 */ /* 0x000fe400030f0eff */
[-C--:B------:R-:W-:Y:S01]  /*8480*/  IADD3 R16, P1, R19, R0.reuse, RZ ;  /* 0x0000000013107210 */ /* 0x080fe20007f3e0ff */
[----:B------:R0:W-:Y:S01]  /*8490*/  @P4 STG.E.U8 desc[UR10][R6.64], R23 ;  /* 0x0000001706004986 */ /* 0x0001e2000c10110a */
[----:B------:R-:W-:-:S02]  /*84a0*/  IADD3 R14, P6, R15, R0, RZ ;  /* 0x000000000f0e7210 */ /* 0x000fc40007fde0ff */
[-C--:B------:R-:W-:Y:S02]  /*84b0*/  LEA.HI.X.SX32 R17, R19, R2.reuse, 0x1, P1 ;  /* 0x0000000213117211 */ /* 0x080fe400008f0eff */
[----:B------:R-:W-:Y:S02]  /*84c0*/  LEA.HI.X.SX32 R15, R15, R2, 0x1, P6 ;  /* 0x000000020f0f7211 */ /* 0x000fe400030f0eff */
[----:B------:R-:W-:Y:S02]  /*84d0*/  ISETP.LT.AND P1, PT, R3, UR6, !P0 ;  /* 0x0000000603007c0c */ /* 0x000fe4000c721270 */
[----:B------:R-:W-:Y:S02]  /*84e0*/  IADD3 R18, P6, R21, R0, RZ ;  /* 0x0000000015127210 */ /* 0x000fe40007fde0ff */
[----:B------:R-:W-:Y:S02]  /*84f0*/  ISETP.LT.AND P0, PT, R213, UR4, !P0 ;  /* 0x00000004d5007c0c */ /* 0x000fe4000c701270 */
[----:B------:R-:W-:-:S02]  /*8500*/  LEA.HI.X.SX32 R19, R21, R2, 0x1, P6 ;  /* 0x0000000215137211 */ /* 0x000fc400030f0eff */
[----:B------:R-:W-:Y:S02]  /*8510*/  PRMT R21, R10, 0x7772, RZ ;  /* 0x000077720a157816 */ /* 0x000fe400000000ff */
[C---:B------:R-:W-:Y:S02]  /*8520*/  PRMT R3, R11.reuse, 0x7773, RZ ;  /* 0x000077730b037816 */ /* 0x040fe400000000ff */
[----:B------:R-:W-:Y:S01]  /*8530*/  PRMT R11, R11, 0x7772, RZ ;  /* 0x000077720b0b7816 */ /* 0x000fe200000000ff */
[----:B------:R0:W-:Y:S04]  /*8540*/  @P3 STG.E.U8 desc[UR10][R12.64], R21 ;  /* 0x000000150c003986 */ /* 0x0001e8000c10110a */
[----:B------:R0:W-:Y:S04]  /*8550*/  @P2 STG.E.U8 desc[UR10][R14.64], R9 ;  /* 0x000000090e002986 */ /* 0x0001e8000c10110a */
[----:B------:R0:W-:Y:S01]  /*8560*/  @P1 STG.E.U8 desc[UR10][R16.64], R11 ;  /* 0x0000000b10001986 */ /* 0x0001e2000c10110a */
[----:B------:R-:W-:Y:S05]  /*8570*/  @!P0 EXIT ;  /* 0x000000000000894d */ /* 0x000fea0003800000 */
[----:B------:R-:W-:Y:S01]  /*8580*/  STG.E.U8 desc[UR10][R18.64], R3 ;  /* 0x0000000312007986 */ /* 0x000fe2000c10110a */
[----:B------:R-:W-:Y:S05]  /*8590*/  EXIT ;  /* 0x000000000000794d */ /* 0x000fea0003800000 */
.L_x_2:
[----:B------:R-:W-:-:S00]  /*85a0*/  BRA `(.L_x_2) ;  /* 0xfffffffc00fc7947 */ /* 0x000fc0000383ffff */
[----:B------:R-:W-:-:S00]  /*85b0*/  NOP ;  /* 0x0000000000007918 */ /* 0x000fc00000000000 */
        /* <DEDUP_REMOVED lines=12> */
.L_x_3:


//--------------------- .nv.shared.matmul_kernel  --------------------------
	.section	.nv.shared.matmul_kernel,"aw",@nobits
	.sectionflags	@""
	.align	16
	.zero		1024


//--------------------- .nv.shared.reserved.0     --------------------------
	.section	.nv.shared.reserved.0,"aw",@nobits
	.weak		__nv_reservedSMEM_offset_0_alias
	.size		__nv_reservedSMEM_offset_0_alias, 0, 0
	.other		__nv_reservedSMEM_offset_0_alias,@"STO_CUDA_RESERVED_SHARED STV_DEFAULT"
__nv_reservedSMEM_offset_0_alias:
	.zero		0


//--------------------- .nv.constant0.matmul_kernel --------------------------
	.section	.nv.constant0.matmul_kernel,"a",@progbits
	.sectionflags	@""
	.align	4
.nv.constant0.matmul_kernel:
	.zero		608


//--------------------- SYMBOLS --------------------------

	.type		.nv.reservedSmem.offset0,@object
	.size		.nv.reservedSmem.offset0,0x4
